//
// Generated by NVIDIA NVVM Compiler
//
// Compiler Build ID: CL-36424714
// Cuda compilation tools, release 13.0, V13.0.88
// Based on NVVM 20.0.0
//

.version 9.0
.target sm_100
.address_size 64

	// .globl	_Z23calculate_errors_kernelPKdiS0_PKiPdS3_i

.visible .entry _Z23calculate_errors_kernelPKdiS0_PKiPdS3_i(
	.param .u64 .ptr .align 1 _Z23calculate_errors_kernelPKdiS0_PKiPdS3_i_param_0,
	.param .u32 _Z23calculate_errors_kernelPKdiS0_PKiPdS3_i_param_1,
	.param .u64 .ptr .align 1 _Z23calculate_errors_kernelPKdiS0_PKiPdS3_i_param_2,
	.param .u64 .ptr .align 1 _Z23calculate_errors_kernelPKdiS0_PKiPdS3_i_param_3,
	.param .u64 .ptr .align 1 _Z23calculate_errors_kernelPKdiS0_PKiPdS3_i_param_4,
	.param .u64 .ptr .align 1 _Z23calculate_errors_kernelPKdiS0_PKiPdS3_i_param_5,
	.param .u32 _Z23calculate_errors_kernelPKdiS0_PKiPdS3_i_param_6
)
{
	.reg .pred 	%p<11>;
	.reg .b32 	%r<32>;
	.reg .b64 	%rd<53>;
	.reg .b64 	%fd<113>;

	ld.param.u64 	%rd19, [_Z23calculate_errors_kernelPKdiS0_PKiPdS3_i_param_0];
	ld.param.u32 	%r18, [_Z23calculate_errors_kernelPKdiS0_PKiPdS3_i_param_1];
	ld.param.u64 	%rd20, [_Z23calculate_errors_kernelPKdiS0_PKiPdS3_i_param_2];
	ld.param.u64 	%rd16, [_Z23calculate_errors_kernelPKdiS0_PKiPdS3_i_param_3];
	ld.param.u64 	%rd17, [_Z23calculate_errors_kernelPKdiS0_PKiPdS3_i_param_4];
	ld.param.u64 	%rd18, [_Z23calculate_errors_kernelPKdiS0_PKiPdS3_i_param_5];
	ld.param.u32 	%r19, [_Z23calculate_errors_kernelPKdiS0_PKiPdS3_i_param_6];
	cvta.to.global.u64 	%rd1, %rd20;
	cvta.to.global.u64 	%rd2, %rd19;
	mov.u32 	%r20, %ctaid.x;
	mov.u32 	%r21, %ntid.x;
	mov.u32 	%r22, %tid.x;
	mad.lo.s32 	%r1, %r20, %r21, %r22;
	setp.ge.s32 	%p1, %r1, %r19;
	@%p1 bra 	$L__BB0_15;
	add.s32 	%r2, %r18, -1;
	mul.wide.s32 	%rd21, %r18, 8;
	add.s64 	%rd22, %rd2, %rd21;
	ld.global.f64 	%fd112, [%rd22+-8];
	mul.lo.s32 	%r23, %r1, 30;
	cvt.s64.s32 	%rd3, %r23;
	setp.lt.s32 	%p2, %r18, 2;
	@%p2 bra 	$L__BB0_14;
	add.s32 	%r25, %r18, -2;
	and.b32  	%r3, %r2, 15;
	setp.lt.u32 	%p3, %r25, 15;
	mov.b32 	%r29, 0;
	@%p3 bra 	$L__BB0_5;
	and.b32  	%r29, %r2, -16;
	neg.s32 	%r27, %r29;
	shl.b64 	%rd23, %rd3, 3;
	add.s64 	%rd24, %rd23, %rd1;
	add.s64 	%rd50, %rd24, 64;
	add.s64 	%rd49, %rd2, 64;
$L__BB0_4:
	.pragma "nounroll";
	ld.global.f64 	%fd16, [%rd50+-64];
	ld.global.f64 	%fd17, [%rd49+-64];
	fma.rn.f64 	%fd18, %fd16, %fd17, %fd112;
	ld.global.f64 	%fd19, [%rd50+-56];
	ld.global.f64 	%fd20, [%rd49+-56];
	fma.rn.f64 	%fd21, %fd19, %fd20, %fd18;
	ld.global.f64 	%fd22, [%rd50+-48];
	ld.global.f64 	%fd23, [%rd49+-48];
	fma.rn.f64 	%fd24, %fd22, %fd23, %fd21;
	ld.global.f64 	%fd25, [%rd50+-40];
	ld.global.f64 	%fd26, [%rd49+-40];
	fma.rn.f64 	%fd27, %fd25, %fd26, %fd24;
	ld.global.f64 	%fd28, [%rd50+-32];
	ld.global.f64 	%fd29, [%rd49+-32];
	fma.rn.f64 	%fd30, %fd28, %fd29, %fd27;
	ld.global.f64 	%fd31, [%rd50+-24];
	ld.global.f64 	%fd32, [%rd49+-24];
	fma.rn.f64 	%fd33, %fd31, %fd32, %fd30;
	ld.global.f64 	%fd34, [%rd50+-16];
	ld.global.f64 	%fd35, [%rd49+-16];
	fma.rn.f64 	%fd36, %fd34, %fd35, %fd33;
	ld.global.f64 	%fd37, [%rd50+-8];
	ld.global.f64 	%fd38, [%rd49+-8];
	fma.rn.f64 	%fd39, %fd37, %fd38, %fd36;
	ld.global.f64 	%fd40, [%rd50];
	ld.global.f64 	%fd41, [%rd49];
	fma.rn.f64 	%fd42, %fd40, %fd41, %fd39;
	ld.global.f64 	%fd43, [%rd50+8];
	ld.global.f64 	%fd44, [%rd49+8];
	fma.rn.f64 	%fd45, %fd43, %fd44, %fd42;
	ld.global.f64 	%fd46, [%rd50+16];
	ld.global.f64 	%fd47, [%rd49+16];
	fma.rn.f64 	%fd48, %fd46, %fd47, %fd45;
	ld.global.f64 	%fd49, [%rd50+24];
	ld.global.f64 	%fd50, [%rd49+24];
	fma.rn.f64 	%fd51, %fd49, %fd50, %fd48;
	ld.global.f64 	%fd52, [%rd50+32];
	ld.global.f64 	%fd53, [%rd49+32];
	fma.rn.f64 	%fd54, %fd52, %fd53, %fd51;
	ld.global.f64 	%fd55, [%rd50+40];
	ld.global.f64 	%fd56, [%rd49+40];
	fma.rn.f64 	%fd57, %fd55, %fd56, %fd54;
	ld.global.f64 	%fd58, [%rd50+48];
	ld.global.f64 	%fd59, [%rd49+48];
	fma.rn.f64 	%fd60, %fd58, %fd59, %fd57;
	ld.global.f64 	%fd61, [%rd50+56];
	ld.global.f64 	%fd62, [%rd49+56];
	fma.rn.f64 	%fd112, %fd61, %fd62, %fd60;
	add.s32 	%r27, %r27, 16;
	add.s64 	%rd50, %rd50, 128;
	add.s64 	%rd49, %rd49, 128;
	setp.ne.s32 	%p4, %r27, 0;
	@%p4 bra 	$L__BB0_4;
$L__BB0_5:
	setp.eq.s32 	%p5, %r3, 0;
	@%p5 bra 	$L__BB0_14;
	and.b32  	%r9, %r2, 7;
	setp.lt.u32 	%p6, %r3, 8;
	@%p6 bra 	$L__BB0_8;
	cvt.u64.u32 	%rd25, %r29;
	add.s64 	%rd26, %rd25, %rd3;
	shl.b64 	%rd27, %rd26, 3;
	add.s64 	%rd28, %rd1, %rd27;
	ld.global.f64 	%fd64, [%rd28];
	mul.wide.u32 	%rd29, %r29, 8;
	add.s64 	%rd30, %rd2, %rd29;
	ld.global.f64 	%fd65, [%rd30];
	fma.rn.f64 	%fd66, %fd64, %fd65, %fd112;
	ld.global.f64 	%fd67, [%rd28+8];
	ld.global.f64 	%fd68, [%rd30+8];
	fma.rn.f64 	%fd69, %fd67, %fd68, %fd66;
	ld.global.f64 	%fd70, [%rd28+16];
	ld.global.f64 	%fd71, [%rd30+16];
	fma.rn.f64 	%fd72, %fd70, %fd71, %fd69;
	ld.global.f64 	%fd73, [%rd28+24];
	ld.global.f64 	%fd74, [%rd30+24];
	fma.rn.f64 	%fd75, %fd73, %fd74, %fd72;
	ld.global.f64 	%fd76, [%rd28+32];
	ld.global.f64 	%fd77, [%rd30+32];
	fma.rn.f64 	%fd78, %fd76, %fd77, %fd75;
	ld.global.f64 	%fd79, [%rd28+40];
	ld.global.f64 	%fd80, [%rd30+40];
	fma.rn.f64 	%fd81, %fd79, %fd80, %fd78;
	ld.global.f64 	%fd82, [%rd28+48];
	ld.global.f64 	%fd83, [%rd30+48];
	fma.rn.f64 	%fd84, %fd82, %fd83, %fd81;
	ld.global.f64 	%fd85, [%rd28+56];
	ld.global.f64 	%fd86, [%rd30+56];
	fma.rn.f64 	%fd112, %fd85, %fd86, %fd84;
	add.s32 	%r29, %r29, 8;
$L__BB0_8:
	setp.eq.s32 	%p7, %r9, 0;
	@%p7 bra 	$L__BB0_14;
	and.b32  	%r12, %r2, 3;
	setp.lt.u32 	%p8, %r9, 4;
	@%p8 bra 	$L__BB0_11;
	cvt.u64.u32 	%rd31, %r29;
	add.s64 	%rd32, %rd31, %rd3;
	shl.b64 	%rd33, %rd32, 3;
	add.s64 	%rd34, %rd1, %rd33;
	ld.global.f64 	%fd88, [%rd34];
	mul.wide.u32 	%rd35, %r29, 8;
	add.s64 	%rd36, %rd2, %rd35;
	ld.global.f64 	%fd89, [%rd36];
	fma.rn.f64 	%fd90, %fd88, %fd89, %fd112;
	ld.global.f64 	%fd91, [%rd34+8];
	ld.global.f64 	%fd92, [%rd36+8];
	fma.rn.f64 	%fd93, %fd91, %fd92, %fd90;
	ld.global.f64 	%fd94, [%rd34+16];
	ld.global.f64 	%fd95, [%rd36+16];
	fma.rn.f64 	%fd96, %fd94, %fd95, %fd93;
	ld.global.f64 	%fd97, [%rd34+24];
	ld.global.f64 	%fd98, [%rd36+24];
	fma.rn.f64 	%fd112, %fd97, %fd98, %fd96;
	add.s32 	%r29, %r29, 4;
$L__BB0_11:
	setp.eq.s32 	%p9, %r12, 0;
	@%p9 bra 	$L__BB0_14;
	cvt.u64.u32 	%rd37, %r29;
	mul.wide.u32 	%rd38, %r29, 8;
	add.s64 	%rd52, %rd2, %rd38;
	add.s64 	%rd39, %rd3, %rd37;
	shl.b64 	%rd40, %rd39, 3;
	add.s64 	%rd51, %rd1, %rd40;
	neg.s32 	%r31, %r12;
$L__BB0_13:
	.pragma "nounroll";
	ld.global.f64 	%fd99, [%rd51];
	ld.global.f64 	%fd100, [%rd52];
	fma.rn.f64 	%fd112, %fd99, %fd100, %fd112;
	add.s64 	%rd52, %rd52, 8;
	add.s64 	%rd51, %rd51, 8;
	add.s32 	%r31, %r31, 1;
	setp.ne.s32 	%p10, %r31, 0;
	@%p10 bra 	$L__BB0_13;
$L__BB0_14:
	cvta.to.global.u64 	%rd41, %rd16;
	mul.wide.s32 	%rd42, %r1, 4;
	add.s64 	%rd43, %rd41, %rd42;
	ld.global.u32 	%r26, [%rd43];
	cvt.rn.f64.s32 	%fd101, %r26;
	sub.f64 	%fd102, %fd101, %fd112;
	cvta.to.global.u64 	%rd44, %rd17;
	mul.wide.s32 	%rd45, %r1, 8;
	add.s64 	%rd46, %rd44, %rd45;
	st.global.f64 	[%rd46], %fd102;
	mul.f64 	%fd103, %fd102, %fd102;
	cvta.to.global.u64 	%rd47, %rd18;
	add.s64 	%rd48, %rd47, %rd45;
	st.global.f64 	[%rd48], %fd103;
$L__BB0_15:
	ret;

}
	// .globl	_Z21update_weights_kernelPdiPKdS1_di
.visible .entry _Z21update_weights_kernelPdiPKdS1_di(
	.param .u64 .ptr .align 1 _Z21update_weights_kernelPdiPKdS1_di_param_0,
	.param .u32 _Z21update_weights_kernelPdiPKdS1_di_param_1,
	.param .u64 .ptr .align 1 _Z21update_weights_kernelPdiPKdS1_di_param_2,
	.param .u64 .ptr .align 1 _Z21update_weights_kernelPdiPKdS1_di_param_3,
	.param .f64 _Z21update_weights_kernelPdiPKdS1_di_param_4,
	.param .u32 _Z21update_weights_kernelPdiPKdS1_di_param_5
)
{
	.reg .pred 	%p<26>;
	.reg .b32 	%r<31>;
	.reg .b64 	%rd<27>;
	.reg .b64 	%fd<119>;

	ld.param.u64 	%rd11, [_Z21update_weights_kernelPdiPKdS1_di_param_0];
	ld.param.u32 	%r16, [_Z21update_weights_kernelPdiPKdS1_di_param_1];
	ld.param.u64 	%rd12, [_Z21update_weights_kernelPdiPKdS1_di_param_2];
	ld.param.u64 	%rd13, [_Z21update_weights_kernelPdiPKdS1_di_param_3];
	ld.param.f64 	%fd54, [_Z21update_weights_kernelPdiPKdS1_di_param_4];
	ld.param.u32 	%r17, [_Z21update_weights_kernelPdiPKdS1_di_param_5];
	cvta.to.global.u64 	%rd1, %rd13;
	cvta.to.global.u64 	%rd2, %rd12;
	mov.u32 	%r18, %ctaid.x;
	mov.u32 	%r19, %ntid.x;
	mov.u32 	%r20, %tid.x;
	mad.lo.s32 	%r1, %r18, %r19, %r20;
	setp.ge.s32 	%p1, %r1, %r16;
	@%p1 bra 	$L__BB1_44;
	setp.lt.s32 	%p2, %r17, 1;
	mov.f64 	%fd118, 0d0000000000000000;
	@%p2 bra 	$L__BB1_43;
	add.s32 	%r2, %r16, -1;
	and.b32  	%r3, %r17, 7;
	setp.lt.u32 	%p3, %r17, 8;
	mov.f64 	%fd118, 0d0000000000000000;
	mov.b32 	%r29, 0;
	@%p3 bra 	$L__BB1_21;
	and.b32  	%r29, %r17, 2147483640;
	neg.s32 	%r27, %r29;
	add.s64 	%rd26, %rd1, 32;
	mov.f64 	%fd118, 0d0000000000000000;
	mov.u32 	%r26, %r1;
$L__BB1_4:
	.pragma "nounroll";
	setp.eq.s32 	%p4, %r1, %r2;
	mul.wide.s32 	%rd14, %r26, 8;
	add.s64 	%rd5, %rd2, %rd14;
	mov.f64 	%fd97, 0d3FF0000000000000;
	@%p4 bra 	$L__BB1_6;
	ld.global.f64 	%fd97, [%rd5];
$L__BB1_6:
	setp.eq.s32 	%p5, %r1, %r2;
	ld.global.f64 	%fd61, [%rd26+-32];
	fma.rn.f64 	%fd4, %fd97, %fd61, %fd118;
	mov.f64 	%fd98, 0d3FF0000000000000;
	@%p5 bra 	$L__BB1_8;
	ld.global.f64 	%fd98, [%rd5+240];
$L__BB1_8:
	setp.eq.s32 	%p6, %r1, %r2;
	ld.global.f64 	%fd63, [%rd26+-24];
	fma.rn.f64 	%fd7, %fd98, %fd63, %fd4;
	mov.f64 	%fd99, 0d3FF0000000000000;
	@%p6 bra 	$L__BB1_10;
	ld.global.f64 	%fd99, [%rd5+480];
$L__BB1_10:
	setp.eq.s32 	%p7, %r1, %r2;
	ld.global.f64 	%fd65, [%rd26+-16];
	fma.rn.f64 	%fd10, %fd99, %fd65, %fd7;
	mov.f64 	%fd100, 0d3FF0000000000000;
	@%p7 bra 	$L__BB1_12;
	ld.global.f64 	%fd100, [%rd5+720];
$L__BB1_12:
	setp.eq.s32 	%p8, %r1, %r2;
	ld.global.f64 	%fd67, [%rd26+-8];
	fma.rn.f64 	%fd13, %fd100, %fd67, %fd10;
	mov.f64 	%fd101, 0d3FF0000000000000;
	@%p8 bra 	$L__BB1_14;
	ld.global.f64 	%fd101, [%rd5+960];
$L__BB1_14:
	setp.eq.s32 	%p9, %r1, %r2;
	ld.global.f64 	%fd69, [%rd26];
	fma.rn.f64 	%fd16, %fd101, %fd69, %fd13;
	mov.f64 	%fd102, 0d3FF0000000000000;
	@%p9 bra 	$L__BB1_16;
	ld.global.f64 	%fd102, [%rd5+1200];
$L__BB1_16:
	setp.eq.s32 	%p10, %r1, %r2;
	ld.global.f64 	%fd71, [%rd26+8];
	fma.rn.f64 	%fd19, %fd102, %fd71, %fd16;
	mov.f64 	%fd103, 0d3FF0000000000000;
	@%p10 bra 	$L__BB1_18;
	ld.global.f64 	%fd103, [%rd5+1440];
$L__BB1_18:
	setp.eq.s32 	%p11, %r1, %r2;
	ld.global.f64 	%fd73, [%rd26+16];
	fma.rn.f64 	%fd22, %fd103, %fd73, %fd19;
	mov.f64 	%fd104, 0d3FF0000000000000;
	@%p11 bra 	$L__BB1_20;
	ld.global.f64 	%fd104, [%rd5+1680];
$L__BB1_20:
	ld.global.f64 	%fd74, [%rd26+24];
	fma.rn.f64 	%fd118, %fd104, %fd74, %fd22;
	add.s32 	%r27, %r27, 8;
	add.s32 	%r26, %r26, 240;
	add.s64 	%rd26, %rd26, 64;
	setp.ne.s32 	%p12, %r27, 0;
	@%p12 bra 	$L__BB1_4;
$L__BB1_21:
	setp.eq.s32 	%p13, %r3, 0;
	@%p13 bra 	$L__BB1_43;
	and.b32  	%r11, %r17, 3;
	setp.lt.u32 	%p14, %r3, 4;
	@%p14 bra 	$L__BB1_32;
	setp.eq.s32 	%p15, %r1, %r2;
	mad.lo.s32 	%r22, %r29, 30, %r1;
	mul.wide.s32 	%rd15, %r22, 8;
	add.s64 	%rd7, %rd2, %rd15;
	mov.f64 	%fd107, 0d3FF0000000000000;
	@%p15 bra 	$L__BB1_25;
	ld.global.f64 	%fd107, [%rd7];
$L__BB1_25:
	setp.eq.s32 	%p16, %r1, %r2;
	mul.wide.u32 	%rd16, %r29, 8;
	add.s64 	%rd8, %rd1, %rd16;
	ld.global.f64 	%fd78, [%rd8];
	fma.rn.f64 	%fd30, %fd107, %fd78, %fd118;
	mov.f64 	%fd108, 0d3FF0000000000000;
	@%p16 bra 	$L__BB1_27;
	ld.global.f64 	%fd108, [%rd7+240];
$L__BB1_27:
	setp.eq.s32 	%p17, %r1, %r2;
	ld.global.f64 	%fd80, [%rd8+8];
	fma.rn.f64 	%fd33, %fd108, %fd80, %fd30;
	mov.f64 	%fd109, 0d3FF0000000000000;
	@%p17 bra 	$L__BB1_29;
	ld.global.f64 	%fd109, [%rd7+480];
$L__BB1_29:
	setp.eq.s32 	%p18, %r1, %r2;
	ld.global.f64 	%fd82, [%rd8+16];
	fma.rn.f64 	%fd36, %fd109, %fd82, %fd33;
	mov.f64 	%fd110, 0d3FF0000000000000;
	@%p18 bra 	$L__BB1_31;
	ld.global.f64 	%fd110, [%rd7+720];
$L__BB1_31:
	ld.global.f64 	%fd83, [%rd8+24];
	fma.rn.f64 	%fd118, %fd110, %fd83, %fd36;
	add.s32 	%r29, %r29, 4;
$L__BB1_32:
	setp.eq.s32 	%p19, %r11, 0;
	@%p19 bra 	$L__BB1_43;
	setp.eq.s32 	%p20, %r11, 1;
	@%p20 bra 	$L__BB1_39;
	setp.eq.s32 	%p21, %r1, %r2;
	mad.lo.s32 	%r23, %r29, 30, %r1;
	mul.wide.s32 	%rd17, %r23, 8;
	add.s64 	%rd9, %rd2, %rd17;
	mov.f64 	%fd113, 0d3FF0000000000000;
	@%p21 bra 	$L__BB1_36;
	ld.global.f64 	%fd113, [%rd9];
$L__BB1_36:
	setp.eq.s32 	%p22, %r1, %r2;
	mul.wide.u32 	%rd18, %r29, 8;
	add.s64 	%rd10, %rd1, %rd18;
	ld.global.f64 	%fd87, [%rd10];
	fma.rn.f64 	%fd44, %fd113, %fd87, %fd118;
	mov.f64 	%fd114, 0d3FF0000000000000;
	@%p22 bra 	$L__BB1_38;
	ld.global.f64 	%fd114, [%rd9+240];
$L__BB1_38:
	ld.global.f64 	%fd88, [%rd10+8];
	fma.rn.f64 	%fd118, %fd114, %fd88, %fd44;
	add.s32 	%r29, %r29, 2;
$L__BB1_39:
	and.b32  	%r24, %r17, 1;
	setp.eq.b32 	%p23, %r24, 1;
	not.pred 	%p24, %p23;
	@%p24 bra 	$L__BB1_43;
	setp.eq.s32 	%p25, %r1, %r2;
	mov.f64 	%fd117, 0d3FF0000000000000;
	@%p25 bra 	$L__BB1_42;
	mad.lo.s32 	%r25, %r29, 30, %r1;
	mul.wide.s32 	%rd19, %r25, 8;
	add.s64 	%rd20, %rd2, %rd19;
	ld.global.f64 	%fd117, [%rd20];
$L__BB1_42:
	mul.wide.u32 	%rd21, %r29, 8;
	add.s64 	%rd22, %rd1, %rd21;
	ld.global.f64 	%fd90, [%rd22];
	fma.rn.f64 	%fd118, %fd117, %fd90, %fd118;
$L__BB1_43:
	mul.f64 	%fd91, %fd54, %fd118;
	cvt.rn.f64.s32 	%fd92, %r17;
	div.rn.f64 	%fd93, %fd91, %fd92;
	cvta.to.global.u64 	%rd23, %rd11;
	mul.wide.s32 	%rd24, %r1, 8;
	add.s64 	%rd25, %rd23, %rd24;
	ld.global.f64 	%fd94, [%rd25];
	add.f64 	%fd95, %fd93, %fd94;
	st.global.f64 	[%rd25], %fd95;
$L__BB1_44:
	ret;

}


// ===== COMPILED SASS (sm_100) =====

	.target	sm_100

	.elftype	@"ET_EXEC"


//--------------------- .note.nv.tkinfo           --------------------------
	.section	.note.nv.tkinfo,"",@"SHT_NOTE"
	.sectionflags	@"SHF_NOTE_NV_TKINFO"
	.tkinfo
        /*0018*/ 	.word	0x00000002
        /*0030*/ 	.string	""
        /*0030*/ 	.string	"ptxas"
        /*0030*/ 	.string	"Cuda compilation tools, release 13.0, V13.0.88"
        /*0030*/ 	.string	"Build cuda_13.0.r13.0/compiler.36424714_0"
        /*0030*/ 	.string	"-arch sm_100 -m 64 "



//--------------------- .note.nv.cuinfo           --------------------------
	.section	.note.nv.cuinfo,"",@"SHT_NOTE"
	.sectionflags	@"SHF_NOTE_NV_CUINFO"
        /*0018*/ 	.short	0x0002
        /*001a*/ 	.short	0x0064
        /*001c*/ 	.short	0x0082
	.zero		2


//--------------------- .nv.info                  --------------------------
	.section	.nv.info,"",@"SHT_CUDA_INFO"
	.align	4


	//----- nvinfo : EIATTR_REGCOUNT
	.align		4
        /*0000*/ 	.byte	0x04, 0x2f
        /*0002*/ 	.short	(.L_1 - .L_0)
	.align		4
.L_0:
        /*0004*/ 	.word	index@(_Z23calculate_errors_kernelPKdiS0_PKiPdS3_i)
        /*0008*/ 	.word	0x0000001f


	//----- nvinfo : EIATTR_FRAME_SIZE
	.align		4
.L_1:
        /*000c*/ 	.byte	0x04, 0x11
        /*000e*/ 	.short	(.L_3 - .L_2)
	.align		4
.L_2:
        /*0010*/ 	.word	index@(_Z23calculate_errors_kernelPKdiS0_PKiPdS3_i)
        /*0014*/ 	.word	0x00000000


	//----- nvinfo : EIATTR_REGCOUNT
	.align		4
.L_3:
        /*0018*/ 	.byte	0x04, 0x2f
        /*001a*/ 	.short	(.L_5 - .L_4)
	.align		4
.L_4:
        /*001c*/ 	.word	index@(_Z21update_weights_kernelPdiPKdS1_di)
        /*0020*/ 	.word	0x0000001c


	//----- nvinfo : EIATTR_FRAME_SIZE
	.align		4
.L_5:
        /*0024*/ 	.byte	0x04, 0x11
        /*0026*/ 	.short	(.L_7 - .L_6)
	.align		4
.L_6:
        /*0028*/ 	.word	index@($__internal_0_$__cuda_sm20_div_rn_f64_full)
        /*002c*/ 	.word	0x00000000


	//----- nvinfo : EIATTR_FRAME_SIZE
	.align		4
.L_7:
        /*0030*/ 	.byte	0x04, 0x11
        /*0032*/ 	.short	(.L_9 - .L_8)
	.align		4
.L_8:
        /*0034*/ 	.word	index@(_Z21update_weights_kernelPdiPKdS1_di)
        /*0038*/ 	.word	0x00000000


	//----- nvinfo : EIATTR_MIN_STACK_SIZE
	.align		4
.L_9:
        /*003c*/ 	.byte	0x04, 0x12
        /*003e*/ 	.short	(.L_11 - .L_10)
	.align		4
.L_10:
        /*0040*/ 	.word	index@(_Z21update_weights_kernelPdiPKdS1_di)
        /*0044*/ 	.word	0x00000000


	//----- nvinfo : EIATTR_MIN_STACK_SIZE
	.align		4
.L_11:
        /*0048*/ 	.byte	0x04, 0x12
        /*004a*/ 	.short	(.L_13 - .L_12)
	.align		4
.L_12:
        /*004c*/ 	.word	index@(_Z23calculate_errors_kernelPKdiS0_PKiPdS3_i)
        /*0050*/ 	.word	0x00000000
.L_13:


//--------------------- .nv.compat                --------------------------
	.section	.nv.compat,"",@"SHT_CUDA_COMPAT_INFO"
	.align	4
        /*0000*/ 	.byte	0x02, 0x09, 0x00, 0x00, 0x02, 0x02, 0x01, 0x00, 0x02, 0x05, 0x05, 0x00, 0x03, 0x07, 0x01, 0x01
        /*0010*/ 	.byte	0x02, 0x03, 0x00, 0x00, 0x02, 0x06, 0x01, 0x00, 0x04, 0x0b, 0x08, 0x00, 0x01, 0x00, 0x00, 0x00
        /*0020*/ 	.byte	0x00, 0x00, 0x00, 0x00


//--------------------- .nv.info._Z21update_weights_kernelPdiPKdS1_di --------------------------
	.section	.nv.info._Z21update_weights_kernelPdiPKdS1_di,"",@"SHT_CUDA_INFO"
	.sectionflags	@""
	.align	4


	//----- nvinfo : EIATTR_CUDA_API_VERSION
	.align		4
        /*0000*/ 	.byte	0x04, 0x37
        /*0002*/ 	.short	(.L_15 - .L_14)
.L_14:
        /*0004*/ 	.word	0x00000082


	//----- nvinfo : EIATTR_KPARAM_INFO
	.align		4
.L_15:
        /*0008*/ 	.byte	0x04, 0x17
        /*000a*/ 	.short	(.L_17 - .L_16)
.L_16:
        /*000c*/ 	.word	0x00000000
        /*0010*/ 	.short	0x0005
        /*0012*/ 	.short	0x0028
        /*0014*/ 	.byte	0x00, 0xf0, 0x11, 0x00


	//----- nvinfo : EIATTR_KPARAM_INFO
	.align		4
.L_17:
        /*0018*/ 	.byte	0x04, 0x17
        /*001a*/ 	.short	(.L_19 - .L_18)
.L_18:
        /*001c*/ 	.word	0x00000000
        /*0020*/ 	.short	0x0004
        /*0022*/ 	.short	0x0020
        /*0024*/ 	.byte	0x00, 0xf0, 0x21, 0x00


	//----- nvinfo : EIATTR_KPARAM_INFO
	.align		4
.L_19:
        /*0028*/ 	.byte	0x04, 0x17
        /*002a*/ 	.short	(.L_21 - .L_20)
.L_20:
        /*002c*/ 	.word	0x00000000
        /*0030*/ 	.short	0x0003
        /*0032*/ 	.short	0x0018
        /*0034*/ 	.byte	0x00, 0xf5, 0x21, 0x00


	//----- nvinfo : EIATTR_KPARAM_INFO
	.align		4
.L_21:
        /*0038*/ 	.byte	0x04, 0x17
        /*003a*/ 	.short	(.L_23 - .L_22)
.L_22:
        /*003c*/ 	.word	0x00000000
        /*0040*/ 	.short	0x0002
        /*0042*/ 	.short	0x0010
        /*0044*/ 	.byte	0x00, 0xf5, 0x21, 0x00


	//----- nvinfo : EIATTR_KPARAM_INFO
	.align		4
.L_23:
        /*0048*/ 	.byte	0x04, 0x17
        /*004a*/ 	.short	(.L_25 - .L_24)
.L_24:
        /*004c*/ 	.word	0x00000000
        /*0050*/ 	.short	0x0001
        /*0052*/ 	.short	0x0008
        /*0054*/ 	.byte	0x00, 0xf0, 0x11, 0x00


	//----- nvinfo : EIATTR_KPARAM_INFO
	.align		4
.L_25:
        /*0058*/ 	.byte	0x04, 0x17
        /*005a*/ 	.short	(.L_27 - .L_26)
.L_26:
        /*005c*/ 	.word	0x00000000
        /*0060*/ 	.short	0x0000
        /*0062*/ 	.short	0x0000
        /*0064*/ 	.byte	0x00, 0xf5, 0x21, 0x00


	//----- nvinfo : EIATTR_SPARSE_MMA_MASK
	.align		4
.L_27:
        /*0068*/ 	.byte	0x03, 0x50
        /*006a*/ 	.short	0x0000


	//----- nvinfo : EIATTR_MAXREG_COUNT
	.align		4
        /*006c*/ 	.byte	0x03, 0x1b
        /*006e*/ 	.short	0x00ff


	//----- nvinfo : EIATTR_MERCURY_ISA_VERSION
	.align		4
        /*0070*/ 	.byte	0x03, 0x5f
        /*0072*/ 	.short	0x0101


	//----- nvinfo : EIATTR_VRC_CTA_INIT_COUNT
	.align		4
        /*0074*/ 	.byte	0x02, 0x4a
	.zero		1
	.zero		1


	//----- nvinfo : EIATTR_EXIT_INSTR_OFFSETS
	.align		4
        /*0078*/ 	.byte	0x04, 0x1c
        /*007a*/ 	.short	(.L_29 - .L_28)


	//   ....[0]....
.L_28:
        /*007c*/ 	.word	0x00000070


	//   ....[1]....
        /*0080*/ 	.word	0x00000b00


	//----- nvinfo : EIATTR_CRS_STACK_SIZE
	.align		4
.L_29:
        /*0084*/ 	.byte	0x04, 0x1e
        /*0086*/ 	.short	(.L_31 - .L_30)
.L_30:
        /*0088*/ 	.word	0x00000000


	//----- nvinfo : EIATTR_CBANK_PARAM_SIZE
	.align		4
.L_31:
        /*008c*/ 	.byte	0x03, 0x19
        /*008e*/ 	.short	0x002c


	//----- nvinfo : EIATTR_PARAM_CBANK
	.align		4
        /*0090*/ 	.byte	0x04, 0x0a
        /*0092*/ 	.short	(.L_33 - .L_32)
	.align		4
.L_32:
        /*0094*/ 	.word	index@(.nv.constant0._Z21update_weights_kernelPdiPKdS1_di)
        /*0098*/ 	.short	0x0380
        /*009a*/ 	.short	0x002c


	//----- nvinfo : EIATTR_SW_WAR
	.align		4
.L_33:
        /*009c*/ 	.byte	0x04, 0x36
        /*009e*/ 	.short	(.L_35 - .L_34)
.L_34:
        /*00a0*/ 	.word	0x00000008
.L_35:


//--------------------- .nv.info._Z23calculate_errors_kernelPKdiS0_PKiPdS3_i --------------------------
	.section	.nv.info._Z23calculate_errors_kernelPKdiS0_PKiPdS3_i,"",@"SHT_CUDA_INFO"
	.sectionflags	@""
	.align	4


	//----- nvinfo : EIATTR_CUDA_API_VERSION
	.align		4
        /*0000*/ 	.byte	0x04, 0x37
        /*0002*/ 	.short	(.L_37 - .L_36)
.L_36:
        /*0004*/ 	.word	0x00000082


	//----- nvinfo : EIATTR_KPARAM_INFO
	.align		4
.L_37:
        /*0008*/ 	.byte	0x04, 0x17
        /*000a*/ 	.short	(.L_39 - .L_38)
.L_38:
        /*000c*/ 	.word	0x00000000
        /*0010*/ 	.short	0x0006
        /*0012*/ 	.short	0x0030
        /*0014*/ 	.byte	0x00, 0xf0, 0x11, 0x00


	//----- nvinfo : EIATTR_KPARAM_INFO
	.align		4
.L_39:
        /*0018*/ 	.byte	0x04, 0x17
        /*001a*/ 	.short	(.L_41 - .L_40)
.L_40:
        /*001c*/ 	.word	0x00000000
        /*0020*/ 	.short	0x0005
        /*0022*/ 	.short	0x0028
        /*0024*/ 	.byte	0x00, 0xf5, 0x21, 0x00


	//----- nvinfo : EIATTR_KPARAM_INFO
	.align		4
.L_41:
        /*0028*/ 	.byte	0x04, 0x17
        /*002a*/ 	.short	(.L_43 - .L_42)
.L_42:
        /*002c*/ 	.word	0x00000000
        /*0030*/ 	.short	0x0004
        /*0032*/ 	.short	0x0020
        /*0034*/ 	.byte	0x00, 0xf5, 0x21, 0x00


	//----- nvinfo : EIATTR_KPARAM_INFO
	.align		4
.L_43:
        /*0038*/ 	.byte	0x04, 0x17
        /*003a*/ 	.short	(.L_45 - .L_44)
.L_44:
        /*003c*/ 	.word	0x00000000
        /*0040*/ 	.short	0x0003
        /*0042*/ 	.short	0x0018
        /*0044*/ 	.byte	0x00, 0xf5, 0x21, 0x00


	//----- nvinfo : EIATTR_KPARAM_INFO
	.align		4
.L_45:
        /*0048*/ 	.byte	0x04, 0x17
        /*004a*/ 	.short	(.L_47 - .L_46)
.L_46:
        /*004c*/ 	.word	0x00000000
        /*0050*/ 	.short	0x0002
        /*0052*/ 	.short	0x0010
        /*0054*/ 	.byte	0x00, 0xf5, 0x21, 0x00


	//----- nvinfo : EIATTR_KPARAM_INFO
	.align		4
.L_47:
        /*0058*/ 	.byte	0x04, 0x17
        /*005a*/ 	.short	(.L_49 - .L_48)
.L_48:
        /*005c*/ 	.word	0x00000000
        /*0060*/ 	.short	0x0001
        /*0062*/ 	.short	0x0008
        /*0064*/ 	.byte	0x00, 0xf0, 0x11, 0x00


	//----- nvinfo : EIATTR_KPARAM_INFO
	.align		4
.L_49:
        /*0068*/ 	.byte	0x04, 0x17
        /*006a*/ 	.short	(.L_51 - .L_50)
.L_50:
        /*006c*/ 	.word	0x00000000
        /*0070*/ 	.short	0x0000
        /*0072*/ 	.short	0x0000
        /*0074*/ 	.byte	0x00, 0xf5, 0x21, 0x00


	//----- nvinfo : EIATTR_SPARSE_MMA_MASK
	.align		4
.L_51:
        /*0078*/ 	.byte	0x03, 0x50
        /*007a*/ 	.short	0x0000


	//----- nvinfo : EIATTR_MAXREG_COUNT
	.align		4
        /*007c*/ 	.byte	0x03, 0x1b
        /*007e*/ 	.short	0x00ff


	//----- nvinfo : EIATTR_MERCURY_ISA_VERSION
	.align		4
        /*0080*/ 	.byte	0x03, 0x5f
        /*0082*/ 	.short	0x0101


	//----- nvinfo : EIATTR_VRC_CTA_INIT_COUNT
	.align		4
        /*0084*/ 	.byte	0x02, 0x4a
	.zero		1
	.zero		1


	//----- nvinfo : EIATTR_EXIT_INSTR_OFFSETS
	.align		4
        /*0088*/ 	.byte	0x04, 0x1c
        /*008a*/ 	.short	(.L_53 - .L_52)


	//   ....[0]....
.L_52:
        /*008c*/ 	.word	0x00000070


	//   ....[1]....
        /*0090*/ 	.word	0x00000be0


	//----- nvinfo : EIATTR_CBANK_PARAM_SIZE
	.align		4
.L_53:
        /*0094*/ 	.byte	0x03, 0x19
        /*0096*/ 	.short	0x0034


	//----- nvinfo : EIATTR_PARAM_CBANK
	.align		4
        /*0098*/ 	.byte	0x04, 0x0a
        /*009a*/ 	.short	(.L_55 - .L_54)
	.align		4
.L_54:
        /*009c*/ 	.word	index@(.nv.constant0._Z23calculate_errors_kernelPKdiS0_PKiPdS3_i)
        /*00a0*/ 	.short	0x0380
        /*00a2*/ 	.short	0x0034


	//----- nvinfo : EIATTR_SW_WAR
	.align		4
.L_55:
        /*00a4*/ 	.byte	0x04, 0x36
        /*00a6*/ 	.short	(.L_57 - .L_56)
.L_56:
        /*00a8*/ 	.word	0x00000008
.L_57:


//--------------------- .nv.callgraph             --------------------------
	.section	.nv.callgraph,"",@"SHT_CUDA_CALLGRAPH"
	.align	4
	.sectionentsize	8
	.align		4
        /*0000*/ 	.word	0x00000000
	.align		4
        /*0004*/ 	.word	0xffffffff
	.align		4
        /*0008*/ 	.word	0x00000000
	.align		4
        /*000c*/ 	.word	0xfffffffe
	.align		4
        /*0010*/ 	.word	0x00000000
	.align		4
        /*0014*/ 	.word	0xfffffffd
	.align		4
        /*0018*/ 	.word	0x00000000
	.align		4
        /*001c*/ 	.word	0xfffffffc


//--------------------- .text._Z21update_weights_kernelPdiPKdS1_di --------------------------
	.section	.text._Z21update_weights_kernelPdiPKdS1_di,"ax",@progbits
	.align	128
        .global         _Z21update_weights_kernelPdiPKdS1_di
        .type           _Z21update_weights_kernelPdiPKdS1_di,@function
        .size           _Z21update_weights_kernelPdiPKdS1_di,(.L_x_20 - _Z21update_weights_kernelPdiPKdS1_di)
        .other          _Z21update_weights_kernelPdiPKdS1_di,@"STO_CUDA_ENTRY STV_DEFAULT"
_Z21update_weights_kernelPdiPKdS1_di:
.text._Z21update_weights_kernelPdiPKdS1_di:
[----:B------:R-:W-:Y:S01]  /*0000*/  LDC R1, c[0x0][0x37c] ;  /* 0x0000df00ff017b82 */ /* 0x000fe20000000800 */
[----:B------:R-:W0:Y:S07]  /*0010*/  S2R R3, SR_TID.X ;  /* 0x0000000000037919 */ /* 0x000e2e0000002100 */
[----:B------:R-:W0:Y:S01]  /*0020*/  S2UR UR5, SR_CTAID.X ;  /* 0x00000000000579c3 */ /* 0x000e220000002500 */
[----:B------:R-:W1:Y:S07]  /*0030*/  LDCU UR4, c[0x0][0x388] ;  /* 0x00007100ff0477ac */ /* 0x000e6e0008000800 */
[----:B------:R-:W0:Y:S02]  /*0040*/  LDC R0, c[0x0][0x360] ;  /* 0x0000d800ff007b82 */ /* 0x000e240000000800 */
[----:B0-----:R-:W-:-:S05]  /*0050*/  IMAD R0, R0, UR5, R3 ;  /* 0x0000000500007c24 */ /* 0x001fca000f8e0203 */
[----:B-1----:R-:W-:-:S13]  /*0060*/  ISETP.GE.AND P0, PT, R0, UR4, PT ;  /* 0x0000000400007c0c */ /* 0x002fda000bf06270 */
[----:B------:R-:W-:Y:S05]  /*0070*/  @P0 EXIT ;  /* 0x000000000000094d */ /* 0x000fea0003800000 */
[----:B------:R-:W0:Y:S01]  /*0080*/  LDCU UR5, c[0x0][0x3a8] ;  /* 0x00007500ff0577ac */ /* 0x000e220008000800 */
[----:B------:R-:W-:Y:S01]  /*0090*/  CS2R R10, SRZ ;  /* 0x00000000000a7805 */ /* 0x000fe2000001ff00 */
[----:B------:R-:W1:Y:S01]  /*00a0*/  LDCU.64 UR10, c[0x0][0x358] ;  /* 0x00006b00ff0a77ac */ /* 0x000e620008000a00 */
[----:B0-----:R-:W-:-:S09]  /*00b0*/  UISETP.GE.AND UP0, UPT, UR5, 0x1, UPT ;  /* 0x000000010500788c */ /* 0x001fd2000bf06270 */
[----:B-1----:R-:W-:Y:S05]  /*00c0*/  BRA.U !UP0, `(.L_x_0) ;  /* 0x0000000908207547 */ /* 0x002fea000b800000 */
[----:B------:R-:W-:Y:S01]  /*00d0*/  UISETP.GE.U32.AND UP1, UPT, UR5, 0x8, UPT ;  /* 0x000000080500788c */ /* 0x000fe2000bf26070 */
[----:B------:R-:W-:Y:S01]  /*00e0*/  IMAD.MOV.U32 R13, RZ, RZ, RZ ;  /* 0x000000ffff0d7224 */ /* 0x000fe200078e00ff */
[----:B------:R-:W-:Y:S01]  /*00f0*/  ULOP3.LUT UR8, UR5, 0x7, URZ, 0xc0, !UPT ;  /* 0x0000000705087892 */ /* 0x000fe2000f8ec0ff */
[----:B------:R-:W-:Y:S01]  /*0100*/  CS2R R10, SRZ ;  /* 0x00000000000a7805 */ /* 0x000fe2000001ff00 */
[----:B------:R-:W-:Y:S02]  /*0110*/  UIADD3 UR4, UPT, UPT, UR4, -0x1, URZ ;  /* 0xffffffff04047890 */ /* 0x000fe4000fffe0ff */
[----:B------:R-:W-:-:S03]  /*0120*/  UISETP.NE.AND UP0, UPT, UR8, URZ, UPT ;  /* 0x000000ff0800728c */ /* 0x000fc6000bf05270 */
[----:B------:R-:W-:Y:S08]  /*0130*/  BRA.U !UP1, `(.L_x_1) ;  /* 0x0000000109f87547 */ /* 0x000ff0000b800000 */
[----:B------:R-:W0:Y:S01]  /*0140*/  LDCU.64 UR6, c[0x0][0x398] ;  /* 0x00007300ff0677ac */ /* 0x000e220008000a00 */
[----:B------:R-:W-:Y:S01]  /*0150*/  ISETP.NE.AND P0, PT, R0, UR4, PT ;  /* 0x0000000400007c0c */ /* 0x000fe2000bf05270 */
[----:B------:R-:W-:Y:S01]  /*0160*/  IMAD.MOV.U32 R12, RZ, RZ, R0 ;  /* 0x000000ffff0c7224 */ /* 0x000fe200078e0000 */
[----:B------:R-:W-:Y:S01]  /*0170*/  CS2R R10, SRZ ;  /* 0x00000000000a7805 */ /* 0x000fe2000001ff00 */
[----:B------:R-:W-:-:S04]  /*0180*/  ULOP3.LUT UR5, UR5, 0x7ffffff8, URZ, 0xc0, !UPT ;  /* 0x7ffffff805057892 */ /* 0x000fc8000f8ec0ff */
[----:B------:R-:W-:Y:S02]  /*0190*/  UIADD3 UR9, UPT, UPT, -UR5, URZ, URZ ;  /* 0x000000ff05097290 */ /* 0x000fe4000fffe1ff */
[----:B------:R-:W-:Y:S01]  /*01a0*/  IMAD.U32 R13, RZ, RZ, UR5 ;  /* 0x00000005ff0d7e24 */ /* 0x000fe2000f8e00ff */
[----:B0-----:R-:W-:-:S04]  /*01b0*/  UIADD3 UR6, UP1, UPT, UR6, 0x20, URZ ;  /* 0x0000002006067890 */ /* 0x001fc8000ff3e0ff */
[----:B------:R-:W-:Y:S02]  /*01c0*/  UIADD3.X UR7, UPT, UPT, URZ, UR7, URZ, UP1, !UPT ;  /* 0x00000007ff077290 */ /* 0x000fe40008ffe4ff */
[----:B------:R-:W-:-:S04]  /*01d0*/  IMAD.U32 R8, RZ, RZ, UR6 ;  /* 0x00000006ff087e24 */ /* 0x000fc8000f8e00ff */
[----:B------:R-:W-:-:S07]  /*01e0*/  MOV R9, UR7 ;  /* 0x0000000700097c02 */ /* 0x000fce0008000f00 */
.L_x_2:
[----:B------:R-:W0:Y:S01]  /*01f0*/  LDC.64 R2, c[0x0][0x390] ;  /* 0x0000e400ff027b82 */ /* 0x000e220000000a00 */
[----:B------:R-:W-:Y:S02]  /*0200*/  IMAD.MOV.U32 R22, RZ, RZ, 0x0 ;  /* 0x00000000ff167424 */ /* 0x000fe400078e00ff */
[----:B------:R-:W-:Y:S02]  /*0210*/  IMAD.MOV.U32 R23, RZ, RZ, 0x3ff00000 ;  /* 0x3ff00000ff177424 */ /* 0x000fe400078e00ff */
[----:B------:R-:W-:Y:S02]  /*0220*/  IMAD.MOV.U32 R4, RZ, RZ, R8 ;  /* 0x000000ffff047224 */ /* 0x000fe400078e0008 */
[----:B------:R-:W-:Y:S02]  /*0230*/  IMAD.MOV.U32 R5, RZ, RZ, R9 ;  /* 0x000000ffff057224 */ /* 0x000fe400078e0009 */
[----:B------:R-:W-:Y:S02]  /*0240*/  HFMA2 R18, -RZ, RZ, 0, 0 ;  /* 0x00000000ff127431 */ /* 0x000fe400000001ff */
[----:B------:R-:W-:Y:S01]  /*0250*/  IMAD.MOV.U32 R19, RZ, RZ, 0x3ff00000 ;  /* 0x3ff00000ff137424 */ /* 0x000fe200078e00ff */
[----:B------:R-:W2:Y:S01]  /*0260*/  LDG.E.64 R24, desc[UR10][R4.64+-0x20] ;  /* 0xffffe00a04187981 */ /* 0x000ea2000c1e1b00 */
[----:B------:R-:W-:-:S03]  /*0270*/  IMAD.MOV.U32 R14, RZ, RZ, 0x0 ;  /* 0x00000000ff0e7424 */ /* 0x000fc600078e00ff */
[----:B------:R-:W3:Y:S01]  /*0280*/  LDG.E.64 R20, desc[UR10][R4.64+-0x18] ;  /* 0xffffe80a04147981 */ /* 0x000ee2000c1e1b00 */
[----:B------:R-:W-:Y:S01]  /*0290*/  IMAD.MOV.U32 R15, RZ, RZ, 0x3ff00000 ;  /* 0x3ff00000ff0f7424 */ /* 0x000fe200078e00ff */
[----:B------:R-:W-:Y:S02]  /*02a0*/  MOV R7, 0x3ff00000 ;  /* 0x3ff0000000077802 */ /* 0x000fe40000000f00 */
[----:B------:R-:W4:Y:S01]  /*02b0*/  LDG.E.64 R16, desc[UR10][R4.64+-0x10] ;  /* 0xfffff00a04107981 */ /* 0x000f22000c1e1b00 */
[----:B0-----:R-:W-:-:S03]  /*02c0*/  IMAD.WIDE R2, R12, 0x8, R2 ;  /* 0x000000080c027825 */ /* 0x001fc600078e0202 */
[----:B------:R-:W5:Y:S04]  /*02d0*/  LDG.E.64 R8, desc[UR10][R4.64+-0x8] ;  /* 0xfffff80a04087981 */ /* 0x000f68000c1e1b00 */
[----:B------:R-:W2:Y:S01]  /*02e0*/  @P0 LDG.E.64 R22, desc[UR10][R2.64] ;  /* 0x0000000a02160981 */ /* 0x000ea2000c1e1b00 */
[----:B------:R-:W-:Y:S01]  /*02f0*/  ISETP.NE.AND P0, PT, R0, UR4, PT ;  /* 0x0000000400007c0c */ /* 0x000fe2000bf05270 */
[----:B------:R-:W-:-:S12]  /*0300*/  IMAD.MOV.U32 R6, RZ, RZ, 0x0 ;  /* 0x00000000ff067424 */ /* 0x000fd800078e00ff */
[----:B------:R-:W3:Y:S04]  /*0310*/  @P0 LDG.E.64 R18, desc[UR10][R2.64+0xf0] ;  /* 0x0000f00a02120981 */ /* 0x000ee8000c1e1b00 */
[----:B------:R-:W4:Y:S04]  /*0320*/  @P0 LDG.E.64 R14, desc[UR10][R2.64+0x1e0] ;  /* 0x0001e00a020e0981 */ /* 0x000f28000c1e1b00 */
[----:B------:R-:W5:Y:S01]  /*0330*/  @P0 LDG.E.64 R6, desc[UR10][R2.64+0x2d0] ;  /* 0x0002d00a02060981 */ /* 0x000f62000c1e1b00 */
[----:B--2---:R-:W-:Y:S01]  /*0340*/  DFMA R22, R24, R22, R10 ;  /* 0x000000161816722b */ /* 0x004fe2000000000a */
[----:B------:R-:W-:-:S02]  /*0350*/  IMAD.MOV.U32 R10, RZ, RZ, 0x0 ;  /* 0x00000000ff0a7424 */ /* 0x000fc400078e00ff */
[----:B------:R-:W-:-:S06]  /*0360*/  IMAD.MOV.U32 R11, RZ, RZ, 0x3ff00000 ;  /* 0x3ff00000ff0b7424 */ /* 0x000fcc00078e00ff */
[----:B------:R-:W2:Y:S01]  /*0370*/  @P0 LDG.E.64 R10, desc[UR10][R2.64+0x3c0] ;  /* 0x0003c00a020a0981 */ /* 0x000ea2000c1e1b00 */
[----:B---3--:R-:W-:-:S03]  /*0380*/  DFMA R22, R20, R18, R22 ;  /* 0x000000121416722b */ /* 0x008fc60000000016 */
[----:B------:R-:W2:Y:S01]  /*0390*/  LDG.E.64 R20, desc[UR10][R4.64] ;  /* 0x0000000a04147981 */ /* 0x000ea2000c1e1b00 */
[----:B------:R-:W-:Y:S02]  /*03a0*/  IMAD.MOV.U32 R18, RZ, RZ, 0x0 ;  /* 0x00000000ff127424 */ /* 0x000fe400078e00ff */
[----:B------:R-:W-:Y:S02]  /*03b0*/  IMAD.MOV.U32 R19, RZ, RZ, 0x3ff00000 ;  /* 0x3ff00000ff137424 */ /* 0x000fe400078e00ff */
[----:B----4-:R-:W-:Y:S01]  /*03c0*/  DFMA R22, R16, R14, R22 ;  /* 0x0000000e1016722b */ /* 0x010fe20000000016 */
[----:B------:R-:W3:Y:S01]  /*03d0*/  LDG.E.64 R16, desc[UR10][R4.64+0x8] ;  /* 0x0000080a04107981 */ /* 0x000ee2000c1e1b00 */
[----:B------:R-:W-:Y:S01]  /*03e0*/  MOV R14, 0x0 ;  /* 0x00000000000e7802 */ /* 0x000fe20000000f00 */
[----:B------:R-:W-:Y:S02]  /*03f0*/  IMAD.MOV.U32 R15, RZ, RZ, 0x3ff00000 ;  /* 0x3ff00000ff0f7424 */ /* 0x000fe400078e00ff */
[----:B------:R-:W3:Y:S03]  /*0400*/  @P0 LDG.E.64 R18, desc[UR10][R2.64+0x4b0] ;  /* 0x0004b00a02120981 */ /* 0x000ee6000c1e1b00 */
[----:B-----5:R-:W-:Y:S01]  /*0410*/  DFMA R24, R8, R6, R22 ;  /* 0x000000060818722b */ /* 0x020fe20000000016 */
[----:B------:R-:W4:Y:S01]  /*0420*/  LDG.E.64 R8, desc[UR10][R4.64+0x10] ;  /* 0x0000100a04087981 */ /* 0x000f22000c1e1b00 */
[----:B------:R-:W-:-:S03]  /*0430*/  IMAD.MOV.U32 R6, RZ, RZ, 0x0 ;  /* 0x00000000ff067424 */ /* 0x000fc600078e00ff */
[----:B------:R-:W4:Y:S01]  /*0440*/  @P0 LDG.E.64 R14, desc[UR10][R2.64+0x5a0] ;  /* 0x0005a00a020e0981 */ /* 0x000f22000c1e1b00 */
[----:B------:R-:W-:-:S03]  /*0450*/  IMAD.MOV.U32 R7, RZ, RZ, 0x3ff00000 ;  /* 0x3ff00000ff077424 */ /* 0x000fc600078e00ff */
[----:B------:R-:W5:Y:S04]  /*0460*/  LDG.E.64 R22, desc[UR10][R4.64+0x18] ;  /* 0x0000180a04167981 */ /* 0x000f68000c1e1b00 */
[----:B------:R-:W5:Y:S01]  /*0470*/  @P0 LDG.E.64 R6, desc[UR10][R2.64+0x690] ;  /* 0x0006900a02060981 */ /* 0x000f62000c1e1b00 */
[----:B------:R-:W-:-:S04]  /*0480*/  UIADD3 UR9, UPT, UPT, UR9, 0x8, URZ ;  /* 0x0000000809097890 */ /* 0x000fc8000fffe0ff */
[----:B------:R-:W-:Y:S01]  /*0490*/  UISETP.NE.AND UP1, UPT, UR9, URZ, UPT ;  /* 0x000000ff0900728c */ /* 0x000fe2000bf25270 */
[----:B------:R-:W-:Y:S01]  /*04a0*/  IADD3 R12, PT, PT, R12, 0xf0, RZ ;  /* 0x000000f00c0c7810 */ /* 0x000fe20007ffe0ff */
[----:B--2---:R-:W-:-:S08]  /*04b0*/  DFMA R10, R20, R10, R24 ;  /* 0x0000000a140a722b */ /* 0x004fd00000000018 */
[----:B---3--:R-:W-:-:S08]  /*04c0*/  DFMA R10, R16, R18, R10 ;  /* 0x00000012100a722b */ /* 0x008fd0000000000a */
[----:B----4-:R-:W-:Y:S01]  /*04d0*/  DFMA R10, R8, R14, R10 ;  /* 0x0000000e080a722b */ /* 0x010fe2000000000a */
[----:B------:R-:W-:-:S07]  /*04e0*/  IADD3 R8, P1, PT, R4, 0x40, RZ ;  /* 0x0000004004087810 */ /* 0x000fce0007f3e0ff */
[----:B-----5:R-:W-:Y:S01]  /*04f0*/  DFMA R10, R22, R6, R10 ;  /* 0x00000006160a722b */ /* 0x020fe2000000000a */
[----:B------:R-:W-:Y:S01]  /*0500*/  IMAD.X R9, RZ, RZ, R5, P1 ;  /* 0x000000ffff097224 */ /* 0x000fe200008e0605 */
[----:B------:R-:W-:Y:S09]  /*0510*/  BRA.U UP1, `(.L_x_2) ;  /* 0xfffffffd01347547 */ /* 0x000ff2000b83ffff */
.L_x_1:
[----:B------:R-:W-:Y:S05]  /*0520*/  BRA.U !UP0, `(.L_x_0) ;  /* 0x0000000508087547 */ /* 0x000fea000b800000 */
[----:B------:R-:W0:Y:S01]  /*0530*/  LDCU UR5, c[0x0][0x3a8] ;  /* 0x00007500ff0577ac */ /* 0x000e220008000800 */
[----:B------:R-:W-:Y:S02]  /*0540*/  UISETP.GE.U32.AND UP0, UPT, UR8, 0x4, UPT ;  /* 0x000000040800788c */ /* 0x000fe4000bf06070 */
[----:B0-----:R-:W-:-:S04]  /*0550*/  ULOP3.LUT UR6, UR5, 0x3, URZ, 0xc0, !UPT ;  /* 0x0000000305067892 */ /* 0x001fc8000f8ec0ff */
[----:B------:R-:W-:-:S03]  /*0560*/  UISETP.NE.AND UP1, UPT, UR6, URZ, UPT ;  /* 0x000000ff0600728c */ /* 0x000fc6000bf25270 */
[----:B------:R-:W-:Y:S08]  /*0570*/  BRA.U !UP0, `(.L_x_3) ;  /* 0x00000001086c7547 */ /* 0x000ff0000b800000 */
[----:B------:R-:W0:Y:S01]  /*0580*/  LDC.64 R22, c[0x0][0x390] ;  /* 0x0000e400ff167b82 */ /* 0x000e220000000a00 */
[----:B------:R-:W-:Y:S01]  /*0590*/  ISETP.NE.AND P0, PT, R0, UR4, PT ;  /* 0x0000000400007c0c */ /* 0x000fe2000bf05270 */
[----:B------:R-:W-:Y:S02]  /*05a0*/  IMAD R5, R13, 0x1e, R0 ;  /* 0x0000001e0d057824 */ /* 0x000fe400078e0200 */
[----:B------:R-:W-:Y:S02]  /*05b0*/  IMAD.MOV.U32 R8, RZ, RZ, 0x0 ;  /* 0x00000000ff087424 */ /* 0x000fe400078e00ff */
[----:B------:R-:W-:Y:S02]  /*05c0*/  IMAD.MOV.U32 R9, RZ, RZ, 0x3ff00000 ;  /* 0x3ff00000ff097424 */ /* 0x000fe400078e00ff */
[----:B------:R-:W1:Y:S01]  /*05d0*/  LDC.64 R2, c[0x0][0x398] ;  /* 0x0000e600ff027b82 */ /* 0x000e620000000a00 */
[----:B------:R-:W-:Y:S01]  /*05e0*/  IMAD.MOV.U32 R16, RZ, RZ, 0x0 ;  /* 0x00000000ff107424 */ /* 0x000fe200078e00ff */
[----:B------:R-:W-:Y:S01]  /*05f0*/  MOV R17, 0x3ff00000 ;  /* 0x3ff0000000117802 */ /* 0x000fe20000000f00 */
[----:B0-----:R-:W-:-:S05]  /*0600*/  IMAD.WIDE R22, R5, 0x8, R22 ;  /* 0x0000000805167825 */ /* 0x001fca00078e0216 */
[----:B------:R-:W2:Y:S01]  /*0610*/  @P0 LDG.E.64 R8, desc[UR10][R22.64] ;  /* 0x0000000a16080981 */ /* 0x000ea2000c1e1b00 */
[----:B-1----:R-:W-:-:S03]  /*0620*/  IMAD.WIDE.U32 R24, R13, 0x8, R2 ;  /* 0x000000080d187825 */ /* 0x002fc600078e0002 */
[----:B------:R-:W3:Y:S04]  /*0630*/  @P0 LDG.E.64 R16, desc[UR10][R22.64+0xf0] ;  /* 0x0000f00a16100981 */ /* 0x000ee8000c1e1b00 */
[----:B------:R-:W2:Y:S01]  /*0640*/  LDG.E.64 R14, desc[UR10][R24.64] ;  /* 0x0000000a180e7981 */ /* 0x000ea2000c1e1b00 */
[----:B------:R-:W-:-:S03]  /*0650*/  IMAD.MOV.U32 R6, RZ, RZ, 0x0 ;  /* 0x00000000ff067424 */ /* 0x000fc600078e00ff */
[----:B------:R-:W3:Y:S01]  /*0660*/  LDG.E.64 R18, desc[UR10][R24.64+0x8] ;  /* 0x0000080a18127981 */ /* 0x000ee2000c1e1b00 */
[----:B------:R-:W-:Y:S02]  /*0670*/  IMAD.MOV.U32 R7, RZ, RZ, 0x3ff00000 ;  /* 0x3ff00000ff077424 */ /* 0x000fe400078e00ff */
[----:B------:R-:W-:Y:S01]  /*0680*/  HFMA2 R3, -RZ, RZ, 1.984375, 0 ;  /* 0x3ff00000ff037431 */ /* 0x000fe200000001ff */
[----:B------:R-:W4:Y:S01]  /*0690*/  LDG.E.64 R4, desc[UR10][R24.64+0x10] ;  /* 0x0000100a18047981 */ /* 0x000f22000c1e1b00 */
[----:B------:R-:W-:-:S03]  /*06a0*/  IMAD.MOV.U32 R2, RZ, RZ, 0x0 ;  /* 0x00000000ff027424 */ /* 0x000fc600078e00ff */
[----:B------:R-:W4:Y:S04]  /*06b0*/  @P0 LDG.E.64 R6, desc[UR10][R22.64+0x1e0] ;  /* 0x0001e00a16060981 */ /* 0x000f28000c1e1b00 */
[----:B------:R-:W5:Y:S04]  /*06c0*/  @P0 LDG.E.64 R2, desc[UR10][R22.64+0x2d0] ;  /* 0x0002d00a16020981 */ /* 0x000f68000c1e1b00 */
[----:B------:R-:W5:Y:S01]  /*06d0*/  LDG.E.64 R20, desc[UR10][R24.64+0x18] ;  /* 0x0000180a18147981 */ /* 0x000f62000c1e1b00 */
[----:B------:R-:W-:Y:S01]  /*06e0*/  VIADD R13, R13, 0x4 ;  /* 0x000000040d0d7836 */ /* 0x000fe20000000000 */
[----:B--2---:R-:W-:-:S08]  /*06f0*/  DFMA R8, R14, R8, R10 ;  /* 0x000000080e08722b */ /* 0x004fd0000000000a */
[----:B---3--:R-:W-:-:S08]  /*0700*/  DFMA R8, R18, R16, R8 ;  /* 0x000000101208722b */ /* 0x008fd00000000008 */
[----:B----4-:R-:W-:-:S08]  /*0710*/  DFMA R4, R4, R6, R8 ;  /* 0x000000060404722b */ /* 0x010fd00000000008 */
[----:B-----5:R-:W-:-:S11]  /*0720*/  DFMA R10, R20, R2, R4 ;  /* 0x00000002140a722b */ /* 0x020fd60000000004 */
.L_x_3:
[----:B------:R-:W-:Y:S05]  /*0730*/  BRA.U !UP1, `(.L_x_0) ;  /* 0x0000000109847547 */ /* 0x000fea000b800000 */
[----:B------:R-:W-:Y:S02]  /*0740*/  UISETP.NE.AND UP0, UPT, UR6, 0x1, UPT ;  /* 0x000000010600788c */ /* 0x000fe4000bf05270 */
[----:B------:R-:W-:-:S04]  /*0750*/  ULOP3.LUT UR5, UR5, 0x1, URZ, 0xc0, !UPT ;  /* 0x0000000105057892 */ /* 0x000fc8000f8ec0ff */
[----:B------:R-:W-:-:S03]  /*0760*/  UISETP.NE.U32.AND UP1, UPT, UR5, 0x1, UPT ;  /* 0x000000010500788c */ /* 0x000fc6000bf25070 */
[----:B------:R-:W-:Y:S08]  /*0770*/  BRA.U !UP0, `(.L_x_4) ;  /* 0x0000000108447547 */ /* 0x000ff0000b800000 */
[----:B------:R-:W0:Y:S01]  /*0780*/  LDC.64 R2, c[0x0][0x390] ;  /* 0x0000e400ff027b82 */ /* 0x000e220000000a00 */
[----:B------:R-:W-:Y:S01]  /*0790*/  ISETP.NE.AND P0, PT, R0, UR4, PT ;  /* 0x0000000400007c0c */ /* 0x000fe2000bf05270 */
[----:B------:R-:W-:-:S06]  /*07a0*/  IMAD R15, R13, 0x1e, R0 ;  /* 0x0000001e0d0f7824 */ /* 0x000fcc00078e0200 */
[----:B------:R-:W1:Y:S01]  /*07b0*/  LDC.64 R4, c[0x0][0x398] ;  /* 0x0000e600ff047b82 */ /* 0x000e620000000a00 */
[----:B------:R-:W-:Y:S01]  /*07c0*/  MOV R6, 0x0 ;  /* 0x0000000000067802 */ /* 0x000fe20000000f00 */
[----:B------:R-:W-:Y:S02]  /*07d0*/  IMAD.MOV.U32 R7, RZ, RZ, 0x3ff00000 ;  /* 0x3ff00000ff077424 */ /* 0x000fe400078e00ff */
[----:B0-----:R-:W-:-:S04]  /*07e0*/  IMAD.WIDE R14, R15, 0x8, R2 ;  /* 0x000000080f0e7825 */ /* 0x001fc800078e0202 */
[----:B------:R-:W-:Y:S01]  /*07f0*/  IMAD.MOV.U32 R2, RZ, RZ, 0x0 ;  /* 0x00000000ff027424 */ /* 0x000fe200078e00ff */
[----:B------:R-:W2:Y:S01]  /*0800*/  @P0 LDG.E.64 R6, desc[UR10][R14.64+0xf0] ;  /* 0x0000f00a0e060981 */ /* 0x000ea2000c1e1b00 */
[----:B------:R-:W-:Y:S02]  /*0810*/  IMAD.MOV.U32 R3, RZ, RZ, 0x3ff00000 ;  /* 0x3ff00000ff037424 */ /* 0x000fe400078e00ff */
[----:B-1----:R-:W-:-:S04]  /*0820*/  IMAD.WIDE.U32 R16, R13, 0x8, R4 ;  /* 0x000000080d107825 */ /* 0x002fc800078e0004 */
[----:B------:R-:W3:Y:S04]  /*0830*/  @P0 LDG.E.64 R2, desc[UR10][R14.64] ;  /* 0x0000000a0e020981 */ /* 0x000ee8000c1e1b00 */
[----:B------:R-:W3:Y:S04]  /*0840*/  LDG.E.64 R4, desc[UR10][R16.64] ;  /* 0x0000000a10047981 */ /* 0x000ee8000c1e1b00 */
[----:B------:R-:W2:Y:S01]  /*0850*/  LDG.E.64 R8, desc[UR10][R16.64+0x8] ;  /* 0x0000080a10087981 */ /* 0x000ea2000c1e1b00 */
[----:B------:R-:W-:Y:S01]  /*0860*/  VIADD R13, R13, 0x2 ;  /* 0x000000020d0d7836 */ /* 0x000fe20000000000 */
[----:B---3--:R-:W-:-:S08]  /*0870*/  DFMA R2, R4, R2, R10 ;  /* 0x000000020402722b */ /* 0x008fd0000000000a */
[----:B--2---:R-:W-:-:S11]  /*0880*/  DFMA R10, R8, R6, R2 ;  /* 0x00000006080a722b */ /* 0x004fd60000000002 */
.L_x_4:
[----:B------:R-:W-:Y:S05]  /*0890*/  BRA.U UP1, `(.L_x_0) ;  /* 0x00000001012c7547 */ /* 0x000fea000b800000 */
[----:B------:R-:W-:Y:S01]  /*08a0*/  ISETP.NE.AND P0, PT, R0, UR4, PT ;  /* 0x0000000400007c0c */ /* 0x000fe2000bf05270 */
[----:B------:R-:W0:Y:S01]  /*08b0*/  LDC.64 R6, c[0x0][0x398] ;  /* 0x0000e600ff067b82 */ /* 0x000e220000000a00 */
[----:B------:R-:W-:Y:S01]  /*08c0*/  IMAD.MOV.U32 R2, RZ, RZ, 0x0 ;  /* 0x00000000ff027424 */ /* 0x000fe200078e00ff */
[----:B------:R-:W-:-:S10]  /*08d0*/  MOV R3, 0x3ff00000 ;  /* 0x3ff0000000037802 */ /* 0x000fd40000000f00 */
[----:B------:R-:W1:Y:S01]  /*08e0*/  @P0 LDC.64 R4, c[0x0][0x390] ;  /* 0x0000e400ff040b82 */ /* 0x000e620000000a00 */
[C---:B------:R-:W-:Y:S02]  /*08f0*/  @P0 IMAD R9, R13.reuse, 0x1e, R0 ;  /* 0x0000001e0d090824 */ /* 0x040fe400078e0200 */
[----:B0-----:R-:W-:-:S06]  /*0900*/  IMAD.WIDE.U32 R6, R13, 0x8, R6 ;  /* 0x000000080d067825 */ /* 0x001fcc00078e0006 */
[----:B------:R-:W2:Y:S01]  /*0910*/  LDG.E.64 R6, desc[UR10][R6.64] ;  /* 0x0000000a06067981 */ /* 0x000ea2000c1e1b00 */
[----:B-1----:R-:W-:-:S05]  /*0920*/  @P0 IMAD.WIDE R4, R9, 0x8, R4 ;  /* 0x0000000809040825 */ /* 0x002fca00078e0204 */
[----:B------:R-:W2:Y:S02]  /*0930*/  @P0 LDG.E.64 R2, desc[UR10][R4.64] ;  /* 0x0000000a04020981 */ /* 0x000ea4000c1e1b00 */
[----:B--2---:R-:W-:-:S11]  /*0940*/  DFMA R10, R6, R2, R10 ;  /* 0x00000002060a722b */ /* 0x004fd6000000000a */
.L_x_0:
[----:B------:R-:W0:Y:S01]  /*0950*/  LDCU UR4, c[0x0][0x3a8] ;  /* 0x00007500ff0477ac */ /* 0x000e220008000800 */
[----:B------:R-:W-:Y:S01]  /*0960*/  IMAD.MOV.U32 R2, RZ, RZ, 0x1 ;  /* 0x00000001ff027424 */ /* 0x000fe200078e00ff */
[----:B------:R-:W-:Y:S01]  /*0970*/  BSSY.RECONVERGENT B0, `(.L_x_5) ;  /* 0x0000013000007945 */ /* 0x000fe20003800200 */
[----:B0-----:R-:W0:Y:S01]  /*0980*/  I2F.F64 R4, UR4 ;  /* 0x0000000400047d12 */ /* 0x001e220008201c00 */
[----:B------:R-:W1:Y:S07]  /*0990*/  LDCU.64 UR4, c[0x0][0x3a0] ;  /* 0x00007400ff0477ac */ /* 0x000e6e0008000a00 */
[----:B0-----:R-:W0:Y:S02]  /*09a0*/  MUFU.RCP64H R3, R5 ;  /* 0x0000000500037308 */ /* 0x001e240000001800 */
[----:B0-----:R-:W-:-:S08]  /*09b0*/  DFMA R6, -R4, R2, 1 ;  /* 0x3ff000000406742b */ /* 0x001fd00000000102 */
[----:B------:R-:W-:-:S08]  /*09c0*/  DFMA R6, R6, R6, R6 ;  /* 0x000000060606722b */ /* 0x000fd00000000006 */
[----:B------:R-:W-:Y:S02]  /*09d0*/  DFMA R2, R2, R6, R2 ;  /* 0x000000060202722b */ /* 0x000fe40000000002 */
[----:B-1----:R-:W-:-:S06]  /*09e0*/  DMUL R6, R10, UR4 ;  /* 0x000000040a067c28 */ /* 0x002fcc0008000000 */
[----:B------:R-:W-:-:S04]  /*09f0*/  DFMA R8, -R4, R2, 1 ;  /* 0x3ff000000408742b */ /* 0x000fc80000000102 */
[----:B------:R-:W-:-:S04]  /*0a00*/  FSETP.GEU.AND P1, PT, |R7|, 6.5827683646048100446e-37, PT ;  /* 0x036000000700780b */ /* 0x000fc80003f2e200 */
[----:B------:R-:W-:-:S08]  /*0a10*/  DFMA R2, R2, R8, R2 ;  /* 0x000000080202722b */ /* 0x000fd00000000002 */
[----:B------:R-:W-:-:S08]  /*0a20*/  DMUL R8, R6, R2 ;  /* 0x0000000206087228 */ /* 0x000fd00000000000 */
[----:B------:R-:W-:-:S08]  /*0a30*/  DFMA R10, -R4, R8, R6 ;  /* 0x00000008040a722b */ /* 0x000fd00000000106 */
[----:B------:R-:W-:-:S10]  /*0a40*/  DFMA R2, R2, R10, R8 ;  /* 0x0000000a0202722b */ /* 0x000fd40000000008 */
[----:B------:R-:W-:-:S05]  /*0a50*/  FFMA R8, RZ, R5, R3 ;  /* 0x00000005ff087223 */ /* 0x000fca0000000003 */
[----:B------:R-:W-:-:S13]  /*0a60*/  FSETP.GT.AND P0, PT, |R8|, 1.469367938527859385e-39, PT ;  /* 0x001000000800780b */ /* 0x000fda0003f04200 */
[----:B------:R-:W-:Y:S05]  /*0a70*/  @P0 BRA P1, `(.L_x_6) ;  /* 0x0000000000080947 */ /* 0x000fea0000800000 */
[----:B------:R-:W-:-:S07]  /*0a80*/  MOV R10, 0xaa0 ;  /* 0x00000aa0000a7802 */ /* 0x000fce0000000f00 */
[----:B------:R-:W-:Y:S05]  /*0a90*/  CALL.REL.NOINC `($__internal_0_$__cuda_sm20_div_rn_f64_full) ;  /* 0x00000000001c7944 */ /* 0x000fea0003c00000 */
.L_x_6:
[----:B------:R-:W-:Y:S05]  /*0aa0*/  BSYNC.RECONVERGENT B0 ;  /* 0x0000000000007941 */ /* 0x000fea0003800200 */
.L_x_5:
[----:B------:R-:W0:Y:S02]  /*0ab0*/  LDC.64 R4, c[0x0][0x380] ;  /* 0x0000e000ff047b82 */ /* 0x000e240000000a00 */
[----:B0-----:R-:W-:-:S05]  /*0ac0*/  IMAD.WIDE R4, R0, 0x8, R4 ;  /* 0x0000000800047825 */ /* 0x001fca00078e0204 */
[----:B------:R-:W2:Y:S02]  /*0ad0*/  LDG.E.64 R6, desc[UR10][R4.64] ;  /* 0x0000000a04067981 */ /* 0x000ea4000c1e1b00 */
[----:B--2---:R-:W-:-:S07]  /*0ae0*/  DADD R6, R6, R2 ;  /* 0x0000000006067229 */ /* 0x004fce0000000002 */
[----:B------:R-:W-:Y:S01]  /*0af0*/  STG.E.64 desc[UR10][R4.64], R6 ;  /* 0x0000000604007986 */ /* 0x000fe2000c101b0a */
[----:B------:R-:W-:Y:S05]  /*0b00*/  EXIT ;  /* 0x000000000000794d */ /* 0x000fea0003800000 */
        .weak           $__internal_0_$__cuda_sm20_div_rn_f64_full
        .type           $__internal_0_$__cuda_sm20_div_rn_f64_full,@function
        .size           $__internal_0_$__cuda_sm20_div_rn_f64_full,(.L_x_20 - $__internal_0_$__cuda_sm20_div_rn_f64_full)
$__internal_0_$__cuda_sm20_div_rn_f64_full:
[C---:B------:R-:W-:Y:S01]  /*0b10*/  FSETP.GEU.AND P0, PT, |R5|.reuse, 1.469367938527859385e-39, PT ;  /* 0x001000000500780b */ /* 0x040fe20003f0e200 */
[----:B------:R-:W-:Y:S01]  /*0b20*/  IMAD.MOV.U32 R16, RZ, RZ, 0x1 ;  /* 0x00000001ff107424 */ /* 0x000fe200078e00ff */
[----:B------:R-:W-:Y:S01]  /*0b30*/  LOP3.LUT R2, R5, 0x800fffff, RZ, 0xc0, !PT ;  /* 0x800fffff05027812 */ /* 0x000fe200078ec0ff */
[----:B------:R-:W-:Y:S01]  /*0b40*/  BSSY.RECONVERGENT B1, `(.L_x_7) ;  /* 0x0000055000017945 */ /* 0x000fe20003800200 */
[C---:B------:R-:W-:Y:S02]  /*0b50*/  FSETP.GEU.AND P2, PT, |R7|.reuse, 1.469367938527859385e-39, PT ;  /* 0x001000000700780b */ /* 0x040fe40003f4e200 */
[----:B------:R-:W-:Y:S01]  /*0b60*/  LOP3.LUT R3, R2, 0x3ff00000, RZ, 0xfc, !PT ;  /* 0x3ff0000002037812 */ /* 0x000fe200078efcff */
[----:B------:R-:W-:Y:S01]  /*0b70*/  IMAD.MOV.U32 R2, RZ, RZ, R4 ;  /* 0x000000ffff027224 */ /* 0x000fe200078e0004 */
[----:B------:R-:W-:Y:S02]  /*0b80*/  LOP3.LUT R11, R7, 0x7ff00000, RZ, 0xc0, !PT ;  /* 0x7ff00000070b7812 */ /* 0x000fe400078ec0ff */
[----:B------:R-:W-:-:S03]  /*0b90*/  LOP3.LUT R14, R5, 0x7ff00000, RZ, 0xc0, !PT ;  /* 0x7ff00000050e7812 */ /* 0x000fc600078ec0ff */
[----:B------:R-:W-:Y:S01]  /*0ba0*/  @!P0 DMUL R2, R4, 8.98846567431157953865e+307 ;  /* 0x7fe0000004028828 */ /* 0x000fe20000000000 */
[----:B------:R-:W-:-:S03]  /*0bb0*/  ISETP.GE.U32.AND P1, PT, R11, R14, PT ;  /* 0x0000000e0b00720c */ /* 0x000fc60003f26070 */
[----:B------:R-:W-:Y:S01]  /*0bc0*/  @!P2 LOP3.LUT R12, R5, 0x7ff00000, RZ, 0xc0, !PT ;  /* 0x7ff00000050ca812 */ /* 0x000fe200078ec0ff */
[----:B------:R-:W-:Y:S01]  /*0bd0*/  @!P2 IMAD.MOV.U32 R18, RZ, RZ, RZ ;  /* 0x000000ffff12a224 */ /* 0x000fe200078e00ff */
[----:B------:R-:W0:Y:S02]  /*0be0*/  MUFU.RCP64H R17, R3 ;  /* 0x0000000300117308 */ /* 0x000e240000001800 */
[----:B------:R-:W-:Y:S02]  /*0bf0*/  @!P2 ISETP.GE.U32.AND P3, PT, R11, R12, PT ;  /* 0x0000000c0b00a20c */ /* 0x000fe40003f66070 */
[----:B------:R-:W-:-:S04]  /*0c00*/  MOV R12, 0x1ca00000 ;  /* 0x1ca00000000c7802 */ /* 0x000fc80000000f00 */
[----:B------:R-:W-:-:S04]  /*0c10*/  @!P2 SEL R13, R12, 0x63400000, !P3 ;  /* 0x634000000c0da807 */ /* 0x000fc80005800000 */
[----:B------:R-:W-:-:S04]  /*0c20*/  @!P2 LOP3.LUT R13, R13, 0x80000000, R7, 0xf8, !PT ;  /* 0x800000000d0da812 */ /* 0x000fc800078ef807 */
[----:B------:R-:W-:Y:S01]  /*0c30*/  @!P2 LOP3.LUT R19, R13, 0x100000, RZ, 0xfc, !PT ;  /* 0x001000000d13a812 */ /* 0x000fe200078efcff */
[----:B0-----:R-:W-:-:S08]  /*0c40*/  DFMA R8, R16, -R2, 1 ;  /* 0x3ff000001008742b */ /* 0x001fd00000000802 */
[----:B------:R-:W-:-:S08]  /*0c50*/  DFMA R8, R8, R8, R8 ;  /* 0x000000080808722b */ /* 0x000fd00000000008 */
[----:B------:R-:W-:Y:S01]  /*0c60*/  DFMA R16, R16, R8, R16 ;  /* 0x000000081010722b */ /* 0x000fe20000000010 */
[----:B------:R-:W-:Y:S01]  /*0c70*/  SEL R9, R12, 0x63400000, !P1 ;  /* 0x634000000c097807 */ /* 0x000fe20004800000 */
[----:B------:R-:W-:-:S03]  /*0c80*/  IMAD.MOV.U32 R8, RZ, RZ, R6 ;  /* 0x000000ffff087224 */ /* 0x000fc600078e0006 */
[----:B------:R-:W-:-:S03]  /*0c90*/  LOP3.LUT R9, R9, 0x800fffff, R7, 0xf8, !PT ;  /* 0x800fffff09097812 */ /* 0x000fc600078ef807 */
[----:B------:R-:W-:-:S03]  /*0ca0*/  DFMA R20, R16, -R2, 1 ;  /* 0x3ff000001014742b */ /* 0x000fc60000000802 */
[----:B------:R-:W-:-:S05]  /*0cb0*/  @!P2 DFMA R8, R8, 2, -R18 ;  /* 0x400000000808a82b */ /* 0x000fca0000000812 */
[----:B------:R-:W-:Y:S01]  /*0cc0*/  DFMA R16, R16, R20, R16 ;  /* 0x000000141010722b */ /* 0x000fe20000000010 */
[----:B------:R-:W-:Y:S01]  /*0cd0*/  IMAD.MOV.U32 R21, RZ, RZ, R11 ;  /* 0x000000ffff157224 */ /* 0x000fe200078e000b */
[----:B------:R-:W-:Y:S02]  /*0ce0*/  MOV R20, R14 ;  /* 0x0000000e00147202 */ /* 0x000fe40000000f00 */
[----:B------:R-:W-:Y:S02]  /*0cf0*/  @!P0 LOP3.LUT R20, R3, 0x7ff00000, RZ, 0xc0, !PT ;  /* 0x7ff0000003148812 */ /* 0x000fe400078ec0ff */
[----:B------:R-:W-:Y:S02]  /*0d00*/  @!P2 LOP3.LUT R21, R9, 0x7ff00000, RZ, 0xc0, !PT ;  /* 0x7ff000000915a812 */ /* 0x000fe400078ec0ff */
[----:B------:R-:W-:Y:S01]  /*0d10*/  DMUL R18, R16, R8 ;  /* 0x0000000810127228 */ /* 0x000fe20000000000 */
[----:B------:R-:W-:Y:S02]  /*0d20*/  VIADD R22, R20, 0xffffffff ;  /* 0xffffffff14167836 */ /* 0x000fe40000000000 */
[----:B------:R-:W-:-:S05]  /*0d30*/  VIADD R13, R21, 0xffffffff ;  /* 0xffffffff150d7836 */ /* 0x000fca0000000000 */
[----:B------:R-:W-:Y:S01]  /*0d40*/  DFMA R14, R18, -R2, R8 ;  /* 0x80000002120e722b */ /* 0x000fe20000000008 */
[----:B------:R-:W-:-:S04]  /*0d50*/  ISETP.GT.U32.AND P0, PT, R13, 0x7feffffe, PT ;  /* 0x7feffffe0d00780c */ /* 0x000fc80003f04070 */
[----:B------:R-:W-:-:S03]  /*0d60*/  ISETP.GT.U32.OR P0, PT, R22, 0x7feffffe, P0 ;  /* 0x7feffffe1600780c */ /* 0x000fc60000704470 */
[----:B------:R-:W-:-:S10]  /*0d70*/  DFMA R14, R16, R14, R18 ;  /* 0x0000000e100e722b */ /* 0x000fd40000000012 */
[----:B------:R-:W-:Y:S05]  /*0d80*/  @P0 BRA `(.L_x_8) ;  /* 0x00000000006c0947 */ /* 0x000fea0003800000 */
[----:B------:R-:W-:-:S04]  /*0d90*/  LOP3.LUT R16, R5, 0x7ff00000, RZ, 0xc0, !PT ;  /* 0x7ff0000005107812 */ /* 0x000fc800078ec0ff */
[CC--:B------:R-:W-:Y:S02]  /*0da0*/  VIADDMNMX R6, R11.reuse, -R16.reuse, 0xb9600000, !PT ;  /* 0xb96000000b067446 */ /* 0x0c0fe40007800910 */
[----:B------:R-:W-:Y:S02]  /*0db0*/  ISETP.GE.U32.AND P0, PT, R11, R16, PT ;  /* 0x000000100b00720c */ /* 0x000fe40003f06070 */
[----:B------:R-:W-:Y:S02]  /*0dc0*/  VIMNMX R6, PT, PT, R6, 0x46a00000, PT ;  /* 0x46a0000006067848 */ /* 0x000fe40003fe0100 */
[----:B------:R-:W-:-:S05]  /*0dd0*/  SEL R11, R12, 0x63400000, !P0 ;  /* 0x634000000c0b7807 */ /* 0x000fca0004000000 */
[----:B------:R-:W-:Y:S02]  /*0de0*/  IMAD.IADD R11, R6, 0x1, -R11 ;  /* 0x00000001060b7824 */ /* 0x000fe400078e0a0b */
[----:B------:R-:W-:-:S03]  /*0df0*/  IMAD.MOV.U32 R6, RZ, RZ, RZ ;  /* 0x000000ffff067224 */ /* 0x000fc600078e00ff */
[----:B------:R-:W-:-:S06]  /*0e00*/  IADD3 R7, PT, PT, R11, 0x7fe00000, RZ ;  /* 0x7fe000000b077810 */ /* 0x000fcc0007ffe0ff */
[----:B------:R-:W-:-:S10]  /*0e10*/  DMUL R12, R14, R6 ;  /* 0x000000060e0c7228 */ /* 0x000fd40000000000 */
[----:B------:R-:W-:-:S13]  /*0e20*/  FSETP.GTU.AND P0, PT, |R13|, 1.469367938527859385e-39, PT ;  /* 0x001000000d00780b */ /* 0x000fda0003f0c200 */
[----:B------:R-:W-:Y:S05]  /*0e30*/  @P0 BRA `(.L_x_9) ;  /* 0x0000000000940947 */ /* 0x000fea0003800000 */
[----:B------:R-:W-:Y:S01]  /*0e40*/  DFMA R2, R14, -R2, R8 ;  /* 0x800000020e02722b */ /* 0x000fe20000000008 */
[----:B------:R-:W-:-:S09]  /*0e50*/  IMAD.MOV.U32 R6, RZ, RZ, RZ ;  /* 0x000000ffff067224 */ /* 0x000fd200078e00ff */
[C---:B------:R-:W-:Y:S02]  /*0e60*/  FSETP.NEU.AND P0, PT, R3.reuse, RZ, PT ;  /* 0x000000ff0300720b */ /* 0x040fe40003f0d000 */
[----:B------:R-:W-:-:S04]  /*0e70*/  LOP3.LUT R5, R3, 0x80000000, R5, 0x48, !PT ;  /* 0x8000000003057812 */ /* 0x000fc800078e4805 */
[----:B------:R-:W-:-:S07]  /*0e80*/  LOP3.LUT R7, R5, R7, RZ, 0xfc, !PT ;  /* 0x0000000705077212 */ /* 0x000fce00078efcff */
[----:B------:R-:W-:Y:S05]  /*0e90*/  @!P0 BRA `(.L_x_9) ;  /* 0x00000000007c8947 */ /* 0x000fea0003800000 */
[----:B------:R-:W-:Y:S01]  /*0ea0*/  IMAD.MOV R3, RZ, RZ, -R11 ;  /* 0x000000ffff037224 */ /* 0x000fe200078e0a0b */
[----:B------:R-:W-:Y:S01]  /*0eb0*/  MOV R2, RZ ;  /* 0x000000ff00027202 */ /* 0x000fe20000000f00 */
[----:B------:R-:W-:-:S05]  /*0ec0*/  DMUL.RP R6, R14, R6 ;  /* 0x000000060e067228 */ /* 0x000fca0000008000 */
[----:B------:R-:W-:-:S05]  /*0ed0*/  DFMA R2, R12, -R2, R14 ;  /* 0x800000020c02722b */ /* 0x000fca000000000e */
[----:B------:R-:W-:Y:S02]  /*0ee0*/  LOP3.LUT R5, R7, R5, RZ, 0x3c, !PT ;  /* 0x0000000507057212 */ /* 0x000fe400078e3cff */
[----:B------:R-:W-:-:S04]  /*0ef0*/  IADD3 R2, PT, PT, -R11, -0x43300000, RZ ;  /* 0xbcd000000b027810 */ /* 0x000fc80007ffe1ff */
[----:B------:R-:W-:-:S04]  /*0f00*/  FSETP.NEU.AND P0, PT, |R3|, R2, PT ;  /* 0x000000020300720b */ /* 0x000fc80003f0d200 */
[----:B------:R-:W-:Y:S02]  /*0f10*/  FSEL R12, R6, R12, !P0 ;  /* 0x0000000c060c7208 */ /* 0x000fe40004000000 */
[----:B------:R-:W-:Y:S01]  /*0f20*/  FSEL R13, R5, R13, !P0 ;  /* 0x0000000d050d7208 */ /* 0x000fe20004000000 */
[----:B------:R-:W-:Y:S06]  /*0f30*/  BRA `(.L_x_9) ;  /* 0x0000000000547947 */ /* 0x000fec0003800000 */
.L_x_8:
[----:B------:R-:W-:-:S14]  /*0f40*/  DSETP.NAN.AND P0, PT, R6, R6, PT ;  /* 0x000000060600722a */ /* 0x000fdc0003f08000 */
[----:B------:R-:W-:Y:S05]  /*0f50*/  @P0 BRA `(.L_x_10) ;  /* 0x0000000000440947 */ /* 0x000fea0003800000 */
[----:B------:R-:W-:-:S14]  /*0f60*/  DSETP.NAN.AND P0, PT, R4, R4, PT ;  /* 0x000000040400722a */ /* 0x000fdc0003f08000 */
[----:B------:R-:W-:Y:S05]  /*0f70*/  @P0 BRA `(.L_x_11) ;  /* 0x0000000000300947 */ /* 0x000fea0003800000 */
[----:B------:R-:W-:Y:S01]  /*0f80*/  ISETP.NE.AND P0, PT, R21, R20, PT ;  /* 0x000000141500720c */ /* 0x000fe20003f05270 */
[----:B------:R-:W-:Y:S02]  /*0f90*/  IMAD.MOV.U32 R12, RZ, RZ, 0x0 ;  /* 0x00000000ff0c7424 */ /* 0x000fe400078e00ff */
[----:B------:R-:W-:-:S10]  /*0fa0*/  IMAD.MOV.U32 R13, RZ, RZ, -0x80000 ;  /* 0xfff80000ff0d7424 */ /* 0x000fd400078e00ff */
[----:B------:R-:W-:Y:S05]  /*0fb0*/  @!P0 BRA `(.L_x_9) ;  /* 0x0000000000348947 */ /* 0x000fea0003800000 */
[----:B------:R-:W-:Y:S02]  /*0fc0*/  ISETP.NE.AND P0, PT, R21, 0x7ff00000, PT ;  /* 0x7ff000001500780c */ /* 0x000fe40003f05270 */
[----:B------:R-:W-:Y:S02]  /*0fd0*/  LOP3.LUT R13, R7, 0x80000000, R5, 0x48, !PT ;  /* 0x80000000070d7812 */ /* 0x000fe400078e4805 */
[----:B------:R-:W-:-:S13]  /*0fe0*/  ISETP.EQ.OR P0, PT, R20, RZ, !P0 ;  /* 0x000000ff1400720c */ /* 0x000fda0004702670 */
[----:B------:R-:W-:Y:S01]  /*0ff0*/  @P0 LOP3.LUT R2, R13, 0x7ff00000, RZ, 0xfc, !PT ;  /* 0x7ff000000d020812 */ /* 0x000fe200078efcff */
[----:B------:R-:W-:Y:S01]  /*1000*/  @!P0 IMAD.MOV.U32 R12, RZ, RZ, RZ ;  /* 0x000000ffff0c8224 */ /* 0x000fe200078e00ff */
[----:B------:R-:W-:-:S03]  /*1010*/  @P0 MOV R12, RZ ;  /* 0x000000ff000c0202 */ /* 0x000fc60000000f00 */
[----:B------:R-:W-:Y:S01]  /*1020*/  @P0 IMAD.MOV.U32 R13, RZ, RZ, R2 ;  /* 0x000000ffff0d0224 */ /* 0x000fe200078e0002 */
[----:B------:R-:W-:Y:S06]  /*1030*/  BRA `(.L_x_9) ;  /* 0x0000000000147947 */ /* 0x000fec0003800000 */
.L_x_11:
[----:B------:R-:W-:Y:S01]  /*1040*/  LOP3.LUT R13, R5, 0x80000, RZ, 0xfc, !PT ;  /* 0x00080000050d7812 */ /* 0x000fe200078efcff */
[----:B------:R-:W-:Y:S01]  /*1050*/  IMAD.MOV.U32 R12, RZ, RZ, R4 ;  /* 0x000000ffff0c7224 */ /* 0x000fe200078e0004 */
[----:B------:R-:W-:Y:S06]  /*1060*/  BRA `(.L_x_9) ;  /* 0x0000000000087947 */ /* 0x000fec0003800000 */
.L_x_10:
[----:B------:R-:W-:Y:S01]  /*1070*/  LOP3.LUT R13, R7, 0x80000, RZ, 0xfc, !PT ;  /* 0x00080000070d7812 */ /* 0x000fe200078efcff */
[----:B------:R-:W-:-:S07]  /*1080*/  IMAD.MOV.U32 R12, RZ, RZ, R6 ;  /* 0x000000ffff0c7224 */ /* 0x000fce00078e0006 */
.L_x_9:
[----:B------:R-:W-:Y:S05]  /*1090*/  BSYNC.RECONVERGENT B1 ;  /* 0x0000000000017941 */ /* 0x000fea0003800200 */
.L_x_7:
[----:B------:R-:W-:Y:S01]  /*10a0*/  IMAD.MOV.U32 R11, RZ, RZ, 0x0 ;  /* 0x00000000ff0b7424 */ /* 0x000fe200078e00ff */
[----:B------:R-:W-:Y:S01]  /*10b0*/  MOV R2, R12 ;  /* 0x0000000c00027202 */ /* 0x000fe20000000f00 */
[----:B------:R-:W-:Y:S02]  /*10c0*/  IMAD.MOV.U32 R3, RZ, RZ, R13 ;  /* 0x000000ffff037224 */ /* 0x000fe400078e000d */
[----:B------:R-:W-:Y:S05]  /*10d0*/  RET.REL.NODEC R10 `(_Z21update_weights_kernelPdiPKdS1_di) ;  /* 0xffffffec0ac87950 */ /* 0x000fea0003c3ffff */
.L_x_12:
[----:B------:R-:W-:-:S00]  /*10e0*/  BRA `(.L_x_12) ;  /* 0xfffffffc00fc7947 */ /* 0x000fc0000383ffff */
[----:B------:R-:W-:-:S00]  /*10f0*/  NOP ;  /* 0x0000000000007918 */ /* 0x000fc00000000000 */
        /* <DEDUP_REMOVED lines=8> */
.L_x_20:


//--------------------- .text._Z23calculate_errors_kernelPKdiS0_PKiPdS3_i --------------------------
	.section	.text._Z23calculate_errors_kernelPKdiS0_PKiPdS3_i,"ax",@progbits
	.align	128
        .global         _Z23calculate_errors_kernelPKdiS0_PKiPdS3_i
        .type           _Z23calculate_errors_kernelPKdiS0_PKiPdS3_i,@function
        .size           _Z23calculate_errors_kernelPKdiS0_PKiPdS3_i,(.L_x_22 - _Z23calculate_errors_kernelPKdiS0_PKiPdS3_i)
        .other          _Z23calculate_errors_kernelPKdiS0_PKiPdS3_i,@"STO_CUDA_ENTRY STV_DEFAULT"
_Z23calculate_errors_kernelPKdiS0_PKiPdS3_i:
.text._Z23calculate_errors_kernelPKdiS0_PKiPdS3_i:
        /* <DEDUP_REMOVED lines=8> */
[----:B------:R-:W0:Y:S01]  /*0080*/  LDC R5, c[0x0][0x388] ;  /* 0x0000e200ff057b82 */ /* 0x000e220000000800 */
[----:B------:R-:W1:Y:S07]  /*0090*/  LDCU.64 UR6, c[0x0][0x358] ;  /* 0x00006b00ff0677ac */ /* 0x000e6e0008000a00 */
[----:B------:R-:W2:Y:S01]  /*00a0*/  LDC.64 R6, c[0x0][0x380] ;  /* 0x0000e000ff067b82 */ /* 0x000ea20000000a00 */
[C---:B0-----:R-:W-:Y:S01]  /*00b0*/  ISETP.GE.AND P0, PT, R5.reuse, 0x2, PT ;  /* 0x000000020500780c */ /* 0x041fe20003f06270 */
[----:B--2---:R-:W-:-:S06]  /*00c0*/  IMAD.WIDE R26, R5, 0x8, R6 ;  /* 0x00000008051a7825 */ /* 0x004fcc00078e0206 */
[----:B-1----:R-:W5:Y:S06]  /*00d0*/  LDG.E.64 R26, desc[UR6][R26.64+-0x8] ;  /* 0xfffff8061a1a7981 */ /* 0x002f6c000c1e1b00 */
[----:B------:R-:W-:Y:S05]  /*00e0*/  @!P0 BRA `(.L_x_13) ;  /* 0x00000008008c8947 */ /* 0x000fea0003800000 */
[C---:B------:R-:W-:Y:S02]  /*00f0*/  VIADD R2, R5.reuse, 0xfffffffe ;  /* 0xfffffffe05027836 */ /* 0x040fe40000000000 */
[----:B------:R-:W-:Y:S02]  /*0100*/  VIADD R3, R5, 0xffffffff ;  /* 0xffffffff05037836 */ /* 0x000fe40000000000 */
[----:B------:R-:W-:Y:S01]  /*0110*/  IMAD R5, R0, 0x1e, RZ ;  /* 0x0000001e00057824 */ /* 0x000fe200078e02ff */
[----:B------:R-:W-:Y:S01]  /*0120*/  ISETP.GE.U32.AND P1, PT, R2, 0xf, PT ;  /* 0x0000000f0200780c */ /* 0x000fe20003f26070 */
[----:B------:R-:W-:Y:S01]  /*0130*/  IMAD.MOV.U32 R2, RZ, RZ, RZ ;  /* 0x000000ffff027224 */ /* 0x000fe200078e00ff */
[----:B------:R-:W-:Y:S02]  /*0140*/  LOP3.LUT R8, R3, 0xf, RZ, 0xc0, !PT ;  /* 0x0000000f03087812 */ /* 0x000fe400078ec0ff */
[----:B------:R-:W-:Y:S02]  /*0150*/  SHF.R.S32.HI R28, RZ, 0x1f, R5 ;  /* 0x0000001fff1c7819 */ /* 0x000fe40000011405 */
[----:B------:R-:W-:-:S07]  /*0160*/  ISETP.NE.AND P0, PT, R8, RZ, PT ;  /* 0x000000ff0800720c */ /* 0x000fce0003f05270 */
[----:B------:R-:W-:Y:S06]  /*0170*/  @!P1 BRA `(.L_x_14) ;  /* 0x00000004001c9947 */ /* 0x000fec0003800000 */
[----:B------:R-:W0:Y:S01]  /*0180*/  LDCU.64 UR4, c[0x0][0x380] ;  /* 0x00007000ff0477ac */ /* 0x000e220008000a00 */
[----:B------:R-:W-:Y:S01]  /*0190*/  LOP3.LUT R2, R3, 0xfffffff0, RZ, 0xc0, !PT ;  /* 0xfffffff003027812 */ /* 0x000fe200078ec0ff */
[----:B------:R-:W1:Y:S04]  /*01a0*/  LDCU.64 UR8, c[0x0][0x390] ;  /* 0x00007200ff0877ac */ /* 0x000e680008000a00 */
[----:B------:R-:W-:Y:S01]  /*01b0*/  IMAD.MOV R4, RZ, RZ, -R2 ;  /* 0x000000ffff047224 */ /* 0x000fe200078e0a02 */
[----:B0-----:R-:W-:Y:S01]  /*01c0*/  UIADD3 UR4, UP0, UPT, UR4, 0x40, URZ ;  /* 0x0000004004047890 */ /* 0x001fe2000ff1e0ff */
[----:B-1----:R-:W-:-:S03]  /*01d0*/  LEA R16, P1, R5, UR8, 0x3 ;  /* 0x0000000805107c11 */ /* 0x002fc6000f8218ff */
[----:B------:R-:W-:Y:S02]  /*01e0*/  UIADD3.X UR5, UPT, UPT, URZ, UR5, URZ, UP0, !UPT ;  /* 0x00000005ff057290 */ /* 0x000fe400087fe4ff */
[----:B------:R-:W-:Y:S01]  /*01f0*/  IMAD.U32 R9, RZ, RZ, UR4 ;  /* 0x00000004ff097e24 */ /* 0x000fe2000f8e00ff */
[----:B------:R-:W-:Y:S02]  /*0200*/  IADD3 R16, P2, PT, R16, 0x40, RZ ;  /* 0x0000004010107810 */ /* 0x000fe40007f5e0ff */
[----:B------:R-:W-:Y:S01]  /*0210*/  LEA.HI.X R17, R5, UR9, R28, 0x3, P1 ;  /* 0x0000000905117c11 */ /* 0x000fe200088f1c1c */
[----:B------:R-:W-:-:S04]  /*0220*/  IMAD.U32 R14, RZ, RZ, UR5 ;  /* 0x00000005ff0e7e24 */ /* 0x000fc8000f8e00ff */
[----:B------:R-:W-:-:S07]  /*0230*/  IMAD.X R17, RZ, RZ, R17, P2 ;  /* 0x000000ffff117224 */ /* 0x000fce00010e0611 */
.L_x_15:
[----:B------:R-:W-:Y:S01]  /*0240*/  MOV R10, R16 ;  /* 0x00000010000a7202 */ /* 0x000fe20000000f00 */
[----:B------:R-:W-:Y:S02]  /*0250*/  IMAD.MOV.U32 R11, RZ, RZ, R17 ;  /* 0x000000ffff0b7224 */ /* 0x000fe400078e0011 */
[----:B------:R-:W-:Y:S02]  /*0260*/  IMAD.MOV.U32 R12, RZ, RZ, R9 ;  /* 0x000000ffff0c7224 */ /* 0x000fe400078e0009 */
[----:B------:R-:W-:Y:S01]  /*0270*/  IMAD.MOV.U32 R13, RZ, RZ, R14 ;  /* 0x000000ffff0d7224 */ /* 0x000fe200078e000e */
[----:B------:R-:W2:Y:S04]  /*0280*/  LDG.E.64 R18, desc[UR6][R10.64+-0x40] ;  /* 0xffffc0060a127981 */ /* 0x000ea8000c1e1b00 */
[----:B------:R-:W2:Y:S04]  /*0290*/  LDG.E.64 R14, desc[UR6][R12.64+-0x40] ;  /* 0xffffc0060c0e7981 */ /* 0x000ea8000c1e1b00 */
[----:B------:R-:W3:Y:S04]  /*02a0*/  LDG.E.64 R16, desc[UR6][R10.64+-0x38] ;  /* 0xffffc8060a107981 */ /* 0x000ee8000c1e1b00 */
[----:B------:R-:W3:Y:S04]  /*02b0*/  LDG.E.64 R20, desc[UR6][R12.64+-0x38] ;  /* 0xffffc8060c147981 */ /* 0x000ee8000c1e1b00 */
[----:B------:R-:W4:Y:S01]  /*02c0*/  LDG.E.64 R22, desc[UR6][R12.64+-0x28] ;  /* 0xffffd8060c167981 */ /* 0x000f22000c1e1b00 */
[----:B--2--5:R-:W-:-:S03]  /*02d0*/  DFMA R26, R18, R14, R26 ;  /* 0x0000000e121a722b */ /* 0x024fc6000000001a */
[----:B------:R-:W2:Y:S04]  /*02e0*/  LDG.E.64 R14, desc[UR6][R10.64+-0x30] ;  /* 0xffffd0060a0e7981 */ /* 0x000ea8000c1e1b00 */
[----:B------:R-:W2:Y:S01]  /*02f0*/  LDG.E.64 R18, desc[UR6][R12.64+-0x30] ;  /* 0xffffd0060c127981 */ /* 0x000ea2000c1e1b00 */
[----:B---3--:R-:W-:-:S03]  /*0300*/  DFMA R20, R16, R20, R26 ;  /* 0x000000141014722b */ /* 0x008fc6000000001a */
[----:B------:R-:W4:Y:S04]  /*0310*/  LDG.E.64 R16, desc[UR6][R10.64+-0x28] ;  /* 0xffffd8060a107981 */ /* 0x000f28000c1e1b00 */
[----:B------:R-:W3:Y:S01]  /*0320*/  LDG.E.64 R26, desc[UR6][R10.64+0x38] ;  /* 0x000038060a1a7981 */ /* 0x000ee2000c1e1b00 */
[----:B--2---:R-:W-:-:S03]  /*0330*/  DFMA R18, R14, R18, R20 ;  /* 0x000000120e12722b */ /* 0x004fc60000000014 */
[----:B------:R-:W2:Y:S04]  /*0340*/  LDG.E.64 R14, desc[UR6][R10.64+-0x20] ;  /* 0xffffe0060a0e7981 */ /* 0x000ea8000c1e1b00 */
[----:B------:R-:W2:Y:S01]  /*0350*/  LDG.E.64 R20, desc[UR6][R12.64+-0x20] ;  /* 0xffffe0060c147981 */ /* 0x000ea2000c1e1b00 */
[----:B----4-:R-:W-:-:S03]  /*0360*/  DFMA R22, R16, R22, R18 ;  /* 0x000000161016722b */ /* 0x010fc60000000012 */
[----:B------:R-:W4:Y:S04]  /*0370*/  LDG.E.64 R16, desc[UR6][R10.64+-0x18] ;  /* 0xffffe8060a107981 */ /* 0x000f28000c1e1b00 */
[----:B------:R-:W4:Y:S01]  /*0380*/  LDG.E.64 R18, desc[UR6][R12.64+-0x18] ;  /* 0xffffe8060c127981 */ /* 0x000f22000c1e1b00 */
        /* <DEDUP_REMOVED lines=24> */
[----:B------:R-:W-:Y:S01]  /*0510*/  VIADD R4, R4, 0x10 ;  /* 0x0000001004047836 */ /* 0x000fe20000000000 */
[----:B--2---:R-:W-:Y:S02]  /*0520*/  DFMA R22, R14, R22, R16 ;  /* 0x000000160e16722b */ /* 0x004fe40000000010 */
[----:B------:R-:W2:Y:S04]  /*0530*/  LDG.E.64 R14, desc[UR6][R10.64+0x30] ;  /* 0x000030060a0e7981 */ /* 0x000ea8000c1e1b00 */
[----:B------:R-:W2:Y:S02]  /*0540*/  LDG.E.64 R16, desc[UR6][R12.64+0x30] ;  /* 0x000030060c107981 */ /* 0x000ea4000c1e1b00 */
[----:B----4-:R-:W-:-:S02]  /*0550*/  DFMA R18, R20, R18, R22 ;  /* 0x000000121412722b */ /* 0x010fc40000000016 */
[----:B------:R-:W3:Y:S01]  /*0560*/  LDG.E.64 R20, desc[UR6][R12.64+0x38] ;  /* 0x000038060c147981 */ /* 0x000ee2000c1e1b00 */
[----:B------:R-:W-:Y:S02]  /*0570*/  ISETP.NE.AND P1, PT, R4, RZ, PT ;  /* 0x000000ff0400720c */ /* 0x000fe40003f25270 */
[----:B------:R-:W-:-:S03]  /*0580*/  IADD3 R9, P3, PT, R12, 0x80, RZ ;  /* 0x000000800c097810 */ /* 0x000fc60007f7e0ff */
[----:B--2---:R-:W-:Y:S01]  /*0590*/  DFMA R14, R14, R16, R18 ;  /* 0x000000100e0e722b */ /* 0x004fe20000000012 */
[----:B------:R-:W-:-:S05]  /*05a0*/  IADD3 R16, P2, PT, R10, 0x80, RZ ;  /* 0x000000800a107810 */ /* 0x000fca0007f5e0ff */
[----:B------:R-:W-:Y:S02]  /*05b0*/  IMAD.X R17, RZ, RZ, R11, P2 ;  /* 0x000000ffff117224 */ /* 0x000fe400010e060b */
[----:B---3--:R-:W-:Y:S01]  /*05c0*/  DFMA R26, R26, R20, R14 ;  /* 0x000000141a1a722b */ /* 0x008fe2000000000e */
[----:B------:R-:W-:Y:S01]  /*05d0*/  IADD3.X R14, PT, PT, RZ, R13, RZ, P3, !PT ;  /* 0x0000000dff0e7210 */ /* 0x000fe20001ffe4ff */
[----:B------:R-:W-:Y:S09]  /*05e0*/  @P1 BRA `(.L_x_15) ;  /* 0xfffffffc00141947 */ /* 0x000ff2000383ffff */
.L_x_14:
[----:B------:R-:W-:Y:S05]  /*05f0*/  @!P0 BRA `(.L_x_13) ;  /* 0x0000000400488947 */ /* 0x000fea0003800000 */
[----:B------:R-:W-:Y:S02]  /*0600*/  ISETP.GE.U32.AND P0, PT, R8, 0x8, PT ;  /* 0x000000080800780c */ /* 0x000fe40003f06070 */
[----:B------:R-:W-:-:S04]  /*0610*/  LOP3.LUT R4, R3, 0x7, RZ, 0xc0, !PT ;  /* 0x0000000703047812 */ /* 0x000fc800078ec0ff */
[----:B------:R-:W-:-:S07]  /*0620*/  ISETP.NE.AND P1, PT, R4, RZ, PT ;  /* 0x000000ff0400720c */ /* 0x000fce0003f25270 */
[----:B------:R-:W-:Y:S06]  /*0630*/  @!P0 BRA `(.L_x_16) ;  /* 0x00000000007c8947 */ /* 0x000fec0003800000 */
[----:B------:R-:W0:Y:S01]  /*0640*/  LDCU.64 UR4, c[0x0][0x390] ;  /* 0x00007200ff0477ac */ /* 0x000e220008000a00 */
[----:B------:R-:W-:Y:S01]  /*0650*/  IADD3 R10, P0, PT, R5, R2, RZ ;  /* 0x00000002050a7210 */ /* 0x000fe20007f1e0ff */
[----:B------:R-:W-:-:S04]  /*0660*/  IMAD.WIDE.U32 R8, R2, 0x8, R6 ;  /* 0x0000000802087825 */ /* 0x000fc800078e0006 */
[----:B------:R-:W-:Y:S01]  /*0670*/  IMAD.X R11, RZ, RZ, R28, P0 ;  /* 0x000000ffff0b7224 */ /* 0x000fe200000e061c */
[----:B------:R-:W2:Y:S04]  /*0680*/  LDG.E.64 R20, desc[UR6][R8.64] ;  /* 0x0000000608147981 */ /* 0x000ea8000c1e1b00 */
[----:B------:R-:W3:Y:S04]  /*0690*/  LDG.E.64 R16, desc[UR6][R8.64+0x8] ;  /* 0x0000080608107981 */ /* 0x000ee8000c1e1b00 */
[----:B------:R-:W4:Y:S01]  /*06a0*/  LDG.E.64 R12, desc[UR6][R8.64+0x10] ;  /* 0x00001006080c7981 */ /* 0x000f22000c1e1b00 */
[----:B0-----:R-:W-:-:S03]  /*06b0*/  LEA R24, P0, R10, UR4, 0x3 ;  /* 0x000000040a187c11 */ /* 0x001fc6000f8018ff */
[----:B------:R-:W4:Y:S01]  /*06c0*/  LDG.E.64 R22, desc[UR6][R8.64+0x18] ;  /* 0x0000180608167981 */ /* 0x000f22000c1e1b00 */
[----:B------:R-:W-:-:S05]  /*06d0*/  LEA.HI.X R25, R10, UR5, R11, 0x3, P0 ;  /* 0x000000050a197c11 */ /* 0x000fca00080f1c0b */
[----:B------:R-:W2:Y:S04]  /*06e0*/  LDG.E.64 R10, desc[UR6][R24.64] ;  /* 0x00000006180a7981 */ /* 0x000ea8000c1e1b00 */
[----:B------:R-:W3:Y:S04]  /*06f0*/  LDG.E.64 R18, desc[UR6][R24.64+0x8] ;  /* 0x0000080618127981 */ /* 0x000ee8000c1e1b00 */
[----:B------:R-:W4:Y:S01]  /*0700*/  LDG.E.64 R14, desc[UR6][R24.64+0x10] ;  /* 0x00001006180e7981 */ /* 0x000f22000c1e1b00 */
[----:B--2--5:R-:W-:-:S03]  /*0710*/  DFMA R20, R10, R20, R26 ;  /* 0x000000140a14722b */ /* 0x024fc6000000001a */
[----:B------:R-:W2:Y:S04]  /*0720*/  LDG.E.64 R10, desc[UR6][R24.64+0x18] ;  /* 0x00001806180a7981 */ /* 0x000ea8000c1e1b00 */
[----:B------:R-:W2:Y:S01]  /*0730*/  LDG.E.64 R26, desc[UR6][R24.64+0x38] ;  /* 0x00003806181a7981 */ /* 0x000ea2000c1e1b00 */
[----:B---3--:R-:W-:-:S03]  /*0740*/  DFMA R16, R18, R16, R20 ;  /* 0x000000101210722b */ /* 0x008fc60000000014 */
[----:B------:R-:W3:Y:S04]  /*0750*/  LDG.E.64 R20, desc[UR6][R8.64+0x20] ;  /* 0x0000200608147981 */ /* 0x000ee8000c1e1b00 */
[----:B------:R-:W3:Y:S01]  /*0760*/  LDG.E.64 R18, desc[UR6][R24.64+0x20] ;  /* 0x0000200618127981 */ /* 0x000ee2000c1e1b00 */
[----:B----4-:R-:W-:-:S03]  /*0770*/  DFMA R12, R14, R12, R16 ;  /* 0x0000000c0e0c722b */ /* 0x010fc60000000010 */
[----:B------:R-:W4:Y:S04]  /*0780*/  LDG.E.64 R16, desc[UR6][R8.64+0x28] ;  /* 0x0000280608107981 */ /* 0x000f28000c1e1b00 */
[----:B------:R-:W4:Y:S01]  /*0790*/  LDG.E.64 R14, desc[UR6][R24.64+0x28] ;  /* 0x00002806180e7981 */ /* 0x000f22000c1e1b00 */
[----:B--2---:R-:W-:-:S03]  /*07a0*/  DFMA R22, R10, R22, R12 ;  /* 0x000000160a16722b */ /* 0x004fc6000000000c */
[----:B------:R-:W2:Y:S04]  /*07b0*/  LDG.E.64 R12, desc[UR6][R8.64+0x30] ;  /* 0x00003006080c7981 */ /* 0x000ea8000c1e1b00 */
[----:B------:R-:W2:Y:S04]  /*07c0*/  LDG.E.64 R10, desc[UR6][R24.64+0x30] ;  /* 0x00003006180a7981 */ /* 0x000ea8000c1e1b00 */
[----:B------:R-:W2:Y:S01]  /*07d0*/  LDG.E.64 R8, desc[UR6][R8.64+0x38] ;  /* 0x0000380608087981 */ /* 0x000ea2000c1e1b00 */
[----:B---3--:R-:W-:-:S08]  /*07e0*/  DFMA R18, R18, R20, R22 ;  /* 0x000000141212722b */ /* 0x008fd00000000016 */
[----:B----4-:R-:W-:Y:S01]  /*07f0*/  DFMA R14, R14, R16, R18 ;  /* 0x000000100e0e722b */ /* 0x010fe20000000012 */
[----:B------:R-:W-:-:S07]  /*0800*/  VIADD R2, R2, 0x8 ;  /* 0x0000000802027836 */ /* 0x000fce0000000000 */
[----:B--2---:R-:W-:-:S08]  /*0810*/  DFMA R10, R10, R12, R14 ;  /* 0x0000000c0a0a722b */ /* 0x004fd0000000000e */
[----:B------:R-:W-:-:S11]  /*0820*/  DFMA R26, R26, R8, R10 ;  /* 0x000000081a1a722b */ /* 0x000fd6000000000a */
.L_x_16:
        /* <DEDUP_REMOVED lines=12> */
[----:B0-----:R-:W-:-:S04]  /*08f0*/  LEA R22, P0, R4, UR4, 0x3 ;  /* 0x0000000404167c11 */ /* 0x001fc8000f8018ff */
[----:B------:R-:W-:Y:S01]  /*0900*/  LEA.HI.X R23, R4, UR5, R11, 0x3, P0 ;  /* 0x0000000504177c11 */ /* 0x000fe200080f1c0b */
[----:B------:R-:W4:Y:S04]  /*0910*/  LDG.E.64 R8, desc[UR6][R8.64+0x18] ;  /* 0x0000180608087981 */ /* 0x000f28000c1e1b00 */
[----:B------:R-:W2:Y:S04]  /*0920*/  LDG.E.64 R18, desc[UR6][R22.64] ;  /* 0x0000000616127981 */ /* 0x000ea8000c1e1b00 */
[----:B------:R-:W3:Y:S04]  /*0930*/  LDG.E.64 R14, desc[UR6][R22.64+0x8] ;  /* 0x00000806160e7981 */ /* 0x000ee8000c1e1b00 */
[----:B------:R-:W4:Y:S04]  /*0940*/  LDG.E.64 R10, desc[UR6][R22.64+0x10] ;  /* 0x00001006160a7981 */ /* 0x000f28000c1e1b00 */
[----:B------:R-:W4:Y:S01]  /*0950*/  LDG.E.64 R24, desc[UR6][R22.64+0x18] ;  /* 0x0000180616187981 */ /* 0x000f22000c1e1b00 */
[----:B------:R-:W-:Y:S01]  /*0960*/  VIADD R2, R2, 0x4 ;  /* 0x0000000402027836 */ /* 0x000fe20000000000 */
[----:B--2--5:R-:W-:-:S08]  /*0970*/  DFMA R18, R18, R20, R26 ;  /* 0x000000141212722b */ /* 0x024fd0000000001a */
[----:B---3--:R-:W-:-:S08]  /*0980*/  DFMA R14, R14, R16, R18 ;  /* 0x000000100e0e722b */ /* 0x008fd00000000012 */
[----:B----4-:R-:W-:-:S08]  /*0990*/  DFMA R10, R10, R12, R14 ;  /* 0x0000000c0a0a722b */ /* 0x010fd0000000000e */
[----:B------:R-:W-:-:S11]  /*09a0*/  DFMA R26, R24, R8, R10 ;  /* 0x00000008181a722b */ /* 0x000fd6000000000a */
.L_x_17:
[----:B------:R-:W-:Y:S05]  /*09b0*/  @!P1 BRA `(.L_x_13) ;  /* 0x0000000000589947 */ /* 0x000fea0003800000 */
[----:B------:R-:W0:Y:S01]  /*09c0*/  LDCU.64 UR4, c[0x0][0x390] ;  /* 0x00007200ff0477ac */ /* 0x000e220008000a00 */
[----:B------:R-:W-:Y:S01]  /*09d0*/  IADD3 R5, P0, PT, R5, R2, RZ ;  /* 0x0000000205057210 */ /* 0x000fe20007f1e0ff */
[----:B------:R-:W-:-:S04]  /*09e0*/  IMAD.WIDE.U32 R6, R2, 0x8, R6 ;  /* 0x0000000802067825 */ /* 0x000fc800078e0006 */
[----:B------:R-:W-:Y:S01]  /*09f0*/  IMAD.X R28, RZ, RZ, R28, P0 ;  /* 0x000000ffff1c7224 */ /* 0x000fe200000e061c */
[----:B------:R-:W-:Y:S01]  /*0a00*/  MOV R10, R6 ;  /* 0x00000006000a7202 */ /* 0x000fe20000000f00 */
[----:B------:R-:W-:Y:S01]  /*0a10*/  IMAD.MOV R6, RZ, RZ, -R3 ;  /* 0x000000ffff067224 */ /* 0x000fe200078e0a03 */
[----:B0-----:R-:W-:-:S04]  /*0a20*/  LEA R8, P1, R5, UR4, 0x3 ;  /* 0x0000000405087c11 */ /* 0x001fc8000f8218ff */
[----:B------:R-:W-:-:S09]  /*0a30*/  LEA.HI.X R9, R5, UR5, R28, 0x3, P1 ;  /* 0x0000000505097c11 */ /* 0x000fd200088f1c1c */
.L_x_18:
[----:B------:R-:W-:Y:S01]  /*0a40*/  IMAD.MOV.U32 R2, RZ, RZ, R8 ;  /* 0x000000ffff027224 */ /* 0x000fe200078e0008 */
[----:B------:R-:W-:Y:S01]  /*0a50*/  MOV R5, R7 ;  /* 0x0000000700057202 */ /* 0x000fe20000000f00 */
[----:B------:R-:W-:Y:S02]  /*0a60*/  IMAD.MOV.U32 R3, RZ, RZ, R9 ;  /* 0x000000ffff037224 */ /* 0x000fe400078e0009 */
[----:B------:R-:W-:-:S04]  /*0a70*/  IMAD.MOV.U32 R4, RZ, RZ, R10 ;  /* 0x000000ffff047224 */ /* 0x000fc800078e000a */
[----:B------:R-:W2:Y:S04]  /*0a80*/  LDG.E.64 R2, desc[UR6][R2.64] ;  /* 0x0000000602027981 */ /* 0x000ea8000c1e1b00 */
[----:B------:R-:W2:Y:S01]  /*0a90*/  LDG.E.64 R4, desc[UR6][R4.64] ;  /* 0x0000000604047981 */ /* 0x000ea2000c1e1b00 */
[----:B------:R-:W-:Y:S01]  /*0aa0*/  VIADD R6, R6, 0x1 ;  /* 0x0000000106067836 */ /* 0x000fe20000000000 */
[----:B------:R-:W-:Y:S02]  /*0ab0*/  IADD3 R10, P1, PT, R10, 0x8, RZ ;  /* 0x000000080a0a7810 */ /* 0x000fe40007f3e0ff */
[----:B------:R-:W-:Y:S02]  /*0ac0*/  IADD3 R8, P2, PT, R8, 0x8, RZ ;  /* 0x0000000808087810 */ /* 0x000fe40007f5e0ff */
[----:B------:R-:W-:Y:S01]  /*0ad0*/  ISETP.NE.AND P0, PT, R6, RZ, PT ;  /* 0x000000ff0600720c */ /* 0x000fe20003f05270 */
[----:B------:R-:W-:-:S02]  /*0ae0*/  IMAD.X R7, RZ, RZ, R7, P1 ;  /* 0x000000ffff077224 */ /* 0x000fc400008e0607 */
[----:B------:R-:W-:Y:S01]  /*0af0*/  IMAD.X R9, RZ, RZ, R9, P2 ;  /* 0x000000ffff097224 */ /* 0x000fe200010e0609 */
[----:B--2--5:R-:W-:-:S09]  /*0b00*/  DFMA R26, R2, R4, R26 ;  /* 0x00000004021a722b */ /* 0x024fd2000000001a */
[----:B------:R-:W-:Y:S05]  /*0b10*/  @P0 BRA `(.L_x_18) ;  /* 0xfffffffc00c80947 */ /* 0x000fea000383ffff */
.L_x_13:
[----:B------:R-:W0:Y:S08]  /*0b20*/  LDC.64 R2, c[0x0][0x398] ;  /* 0x0000e600ff027b82 */ /* 0x000e300000000a00 */
[----:B------:R-:W1:Y:S08]  /*0b30*/  LDC.64 R6, c[0x0][0x3a0] ;  /* 0x0000e800ff067b82 */ /* 0x000e700000000a00 */
[----:B------:R-:W2:Y:S01]  /*0b40*/  LDC.64 R10, c[0x0][0x3a8] ;  /* 0x0000ea00ff0a7b82 */ /* 0x000ea20000000a00 */
[----:B0-----:R-:W-:-:S06]  /*0b50*/  IMAD.WIDE R2, R0, 0x4, R2 ;  /* 0x0000000400027825 */ /* 0x001fcc00078e0202 */
[----:B------:R-:W3:Y:S01]  /*0b60*/  LDG.E R2, desc[UR6][R2.64] ;  /* 0x0000000602027981 */ /* 0x000ee2000c1e1900 */
[----:B-1----:R-:W-:-:S04]  /*0b70*/  IMAD.WIDE R6, R0, 0x8, R6 ;  /* 0x0000000800067825 */ /* 0x002fc800078e0206 */
[----:B--2---:R-:W-:Y:S01]  /*0b80*/  IMAD.WIDE R10, R0, 0x8, R10 ;  /* 0x00000008000a7825 */ /* 0x004fe200078e020a */
[----:B---3--:R-:W0:Y:S02]  /*0b90*/  I2F.F64 R4, R2 ;  /* 0x0000000200047312 */ /* 0x008e240000201c00 */
[----:B0----5:R-:W-:-:S07]  /*0ba0*/  DADD R4, R4, -R26 ;  /* 0x0000000004047229 */ /* 0x021fce000000081a */
[----:B------:R-:W-:Y:S01]  /*0bb0*/  STG.E.64 desc[UR6][R6.64], R4 ;  /* 0x0000000406007986 */ /* 0x000fe2000c101b06 */
[----:B------:R-:W-:-:S07]  /*0bc0*/  DMUL R8, R4, R4 ;  /* 0x0000000404087228 */ /* 0x000fce0000000000 */
[----:B------:R-:W-:Y:S01]  /*0bd0*/  STG.E.64 desc[UR6][R10.64], R8 ;  /* 0x000000080a007986 */ /* 0x000fe2000c101b06 */
[----:B------:R-:W-:Y:S05]  /*0be0*/  EXIT ;  /* 0x000000000000794d */ /* 0x000fea0003800000 */
.L_x_19:
        /* <DEDUP_REMOVED lines=9> */
.L_x_22:


//--------------------- .nv.shared.reserved.0     --------------------------
	.section	.nv.shared.reserved.0,"aw",@nobits
	.weak		__nv_reservedSMEM_offset_0_alias
	.size		__nv_reservedSMEM_offset_0_alias, 0, 64
	.other		__nv_reservedSMEM_offset_0_alias,@"STO_CUDA_RESERVED_SHARED STV_DEFAULT"
__nv_reservedSMEM_offset_0_alias:
	.zero		0
	.zero		64


//--------------------- .nv.constant0._Z21update_weights_kernelPdiPKdS1_di --------------------------
	.section	.nv.constant0._Z21update_weights_kernelPdiPKdS1_di,"a",@progbits
	.sectionflags	@""
	.align	4
.nv.constant0._Z21update_weights_kernelPdiPKdS1_di:
	.zero		940


//--------------------- .nv.constant0._Z23calculate_errors_kernelPKdiS0_PKiPdS3_i --------------------------
	.section	.nv.constant0._Z23calculate_errors_kernelPKdiS0_PKiPdS3_i,"a",@progbits
	.sectionflags	@""
	.align	4
.nv.constant0._Z23calculate_errors_kernelPKdiS0_PKiPdS3_i:
	.zero		948


//--------------------- SYMBOLS --------------------------

	.type		.nv.reservedSmem.offset0,@object
	.size		.nv.reservedSmem.offset0,0x4
